	.target	sm_90a

	.elftype	@"ET_EXEC"


//--------------------- .note.nv.tkinfo           --------------------------
	.section	.note.nv.tkinfo,"",@"SHT_NOTE"
	.sectionflags	@"SHF_NOTE_NV_TKINFO"
	.tkinfo
        /*0018*/ 	.word	0x00000002
        /*0030*/ 	.string	""
        /*0030*/ 	.string	"ptxas"
        /*0030*/ 	.string	"Cuda compilation tools, release 13.0, V13.0.88"
        /*0030*/ 	.string	"Build cuda_13.0.r13.0/compiler.36424714_0"
        /*0030*/ 	.string	"-arch sm_90a -m 64 "



//--------------------- .note.nv.cuinfo           --------------------------
	.section	.note.nv.cuinfo,"",@"SHT_NOTE"
	.sectionflags	@"SHF_NOTE_NV_CUINFO"
        /*0018*/ 	.short	0x0002
        /*001a*/ 	.short	0x005a
        /*001c*/ 	.short	0x0082
	.zero		2


//--------------------- .nv.info                  --------------------------
	.section	.nv.info,"",@"SHT_CUDA_INFO"
	.align	4


	//----- nvinfo : EIATTR_REGCOUNT
	.align		4
        /*0000*/ 	.byte	0x04, 0x2f
        /*0002*/ 	.short	(.L_15 - .L_14)
	.align		4
.L_14:
        /*0004*/ 	.word	index@(_ZN7cutlass13device_kernelINS_4gemm6kernel13GemmUniversalIN4cute5tupleIJiiiiEEENS1_10collective13CollectiveMmaINS1_34MainloopSm90TmaGmmaWarpSpecializedILi4ENS5_IJNS4_1CILi2EEESB_NSA_ILi1EEEEEENS1_32KernelTmaWarpSpecializedPingpongEEENS5_IJNSA_ILi64EEESG_NSA_ILi128EEEEEENS_6half_tENS5_IJlSC_lEEESJ_SK_NS4_8TiledMMAINS4_8MMA_AtomIJNS4_4SM904GMMA25MMA_64x64x16_F32F16F16_SSILNSO_5MajorE0ELSQ_0ELNSO_7ScaleInE1ELSR_1EEEEEENS4_6LayoutINS5_IJSC_SC_SC_EEENS5_IJNSA_ILi0EEESW_SW_EEEEENS5_IJNS4_10UnderscoreESZ_SZ_EEEEENS4_23SM90_TMA_LOAD_MULTICASTENS4_14ComposedLayoutINS4_7SwizzleILi3ELi4ELi3EEENS4_18smem_ptr_flag_bitsILi16EEENSU_INS5_IJNSA_ILi8EEESG_EEENS5_IJSG_SC_EEEEEEEvNS4_8identityES12_S1C_vS1D_EENS_8epilogue10collective6detail29Sm90TmaWarpSpecializedAdapterINS1G_15DefaultEpilogueISJ_SK_SK_NS1F_6thread17LinearCombinationISJ_Li1EffLNS1K_9ScaleType4KindE0ELNS_15FloatRoundStyleE2ESJ_EENS1_15EpilogueDefaultEEEEEvvEEEEvNT_6ParamsE)
        /*0008*/ 	.word	0x000000a8


	//----- nvinfo : EIATTR_FRAME_SIZE
	.align		4
.L_15:
        /*000c*/ 	.byte	0x04, 0x11
        /*000e*/ 	.short	(.L_17 - .L_16)
	.align		4
.L_16:
        /*0010*/ 	.word	index@(_ZN7cutlass13device_kernelINS_4gemm6kernel13GemmUniversalIN4cute5tupleIJiiiiEEENS1_10collective13CollectiveMmaINS1_34MainloopSm90TmaGmmaWarpSpecializedILi4ENS5_IJNS4_1CILi2EEESB_NSA_ILi1EEEEEENS1_32KernelTmaWarpSpecializedPingpongEEENS5_IJNSA_ILi64EEESG_NSA_ILi128EEEEEENS_6half_tENS5_IJlSC_lEEESJ_SK_NS4_8TiledMMAINS4_8MMA_AtomIJNS4_4SM904GMMA25MMA_64x64x16_F32F16F16_SSILNSO_5MajorE0ELSQ_0ELNSO_7ScaleInE1ELSR_1EEEEEENS4_6LayoutINS5_IJSC_SC_SC_EEENS5_IJNSA_ILi0EEESW_SW_EEEEENS5_IJNS4_10UnderscoreESZ_SZ_EEEEENS4_23SM90_TMA_LOAD_MULTICASTENS4_14ComposedLayoutINS4_7SwizzleILi3ELi4ELi3EEENS4_18smem_ptr_flag_bitsILi16EEENSU_INS5_IJNSA_ILi8EEESG_EEENS5_IJSG_SC_EEEEEEEvNS4_8identityES12_S1C_vS1D_EENS_8epilogue10collective6detail29Sm90TmaWarpSpecializedAdapterINS1G_15DefaultEpilogueISJ_SK_SK_NS1F_6thread17LinearCombinationISJ_Li1EffLNS1K_9ScaleType4KindE0ELNS_15FloatRoundStyleE2ESJ_EENS1_15EpilogueDefaultEEEEEvvEEEEvNT_6ParamsE)
        /*0014*/ 	.word	0x00000000


	//----- nvinfo : EIATTR_MIN_STACK_SIZE
	.align		4
.L_17:
        /*0018*/ 	.byte	0x04, 0x12
        /*001a*/ 	.short	(.L_19 - .L_18)
	.align		4
.L_18:
        /*001c*/ 	.word	index@(_ZN7cutlass13device_kernelINS_4gemm6kernel13GemmUniversalIN4cute5tupleIJiiiiEEENS1_10collective13CollectiveMmaINS1_34MainloopSm90TmaGmmaWarpSpecializedILi4ENS5_IJNS4_1CILi2EEESB_NSA_ILi1EEEEEENS1_32KernelTmaWarpSpecializedPingpongEEENS5_IJNSA_ILi64EEESG_NSA_ILi128EEEEEENS_6half_tENS5_IJlSC_lEEESJ_SK_NS4_8TiledMMAINS4_8MMA_AtomIJNS4_4SM904GMMA25MMA_64x64x16_F32F16F16_SSILNSO_5MajorE0ELSQ_0ELNSO_7ScaleInE1ELSR_1EEEEEENS4_6LayoutINS5_IJSC_SC_SC_EEENS5_IJNSA_ILi0EEESW_SW_EEEEENS5_IJNS4_10UnderscoreESZ_SZ_EEEEENS4_23SM90_TMA_LOAD_MULTICASTENS4_14ComposedLayoutINS4_7SwizzleILi3ELi4ELi3EEENS4_18smem_ptr_flag_bitsILi16EEENSU_INS5_IJNSA_ILi8EEESG_EEENS5_IJSG_SC_EEEEEEEvNS4_8identityES12_S1C_vS1D_EENS_8epilogue10collective6detail29Sm90TmaWarpSpecializedAdapterINS1G_15DefaultEpilogueISJ_SK_SK_NS1F_6thread17LinearCombinationISJ_Li1EffLNS1K_9ScaleType4KindE0ELNS_15FloatRoundStyleE2ESJ_EENS1_15EpilogueDefaultEEEEEvvEEEEvNT_6ParamsE)
        /*0020*/ 	.word	0x00000000
.L_19:


//--------------------- .nv.compat                --------------------------
	.section	.nv.compat,"",@"SHT_CUDA_COMPAT_INFO"
	.align	4
        /*0000*/ 	.byte	0x02, 0x09, 0x01, 0x00, 0x02, 0x02, 0x04, 0x00, 0x02, 0x05, 0x05, 0x00, 0x03, 0x07, 0x01, 0x01
        /*0010*/ 	.byte	0x02, 0x03, 0x01, 0x00, 0x02, 0x06, 0x01, 0x00, 0x04, 0x0b, 0x08, 0x00, 0x00, 0x00, 0x00, 0x00
        /*0020*/ 	.byte	0x00, 0x00, 0x00, 0x00


//--------------------- .nv.info._ZN7cutlass13device_kernelINS_4gemm6kernel13GemmUniversalIN4cute5tupleIJiiiiEEENS1_10collective13CollectiveMmaINS1_34MainloopSm90TmaGmmaWarpSpecializedILi4ENS5_IJNS4_1CILi2EEESB_NSA_ILi1EEEEEENS1_32KernelTmaWarpSpecializedPingpongEEENS5_IJNSA_ILi64EEESG_NSA_ILi128EEEEEENS_6half_tENS5_IJlSC_lEEESJ_SK_NS4_8TiledMMAINS4_8MMA_AtomIJNS4_4SM904GMMA25MMA_64x64x16_F32F16F16_SSILNSO_5MajorE0ELSQ_0ELNSO_7ScaleInE1ELSR_1EEEEEENS4_6LayoutINS5_IJSC_SC_SC_EEENS5_IJNSA_ILi0EEESW_SW_EEEEENS5_IJNS4_10UnderscoreESZ_SZ_EEEEENS4_23SM90_TMA_LOAD_MULTICASTENS4_14ComposedLayoutINS4_7SwizzleILi3ELi4ELi3EEENS4_18smem_ptr_flag_bitsILi16EEENSU_INS5_IJNSA_ILi8EEESG_EEENS5_IJSG_SC_EEEEEEEvNS4_8identityES12_S1C_vS1D_EENS_8epilogue10collective6detail29Sm90TmaWarpSpecializedAdapterINS1G_15DefaultEpilogueISJ_SK_SK_NS1F_6thread17LinearCombinationISJ_Li1EffLNS1K_9ScaleType4KindE0ELNS_15FloatRoundStyleE2ESJ_EENS1_15EpilogueDefaultEEEEEvvEEEEvNT_6ParamsE --------------------------
	.section	.nv.info._ZN7cutlass13device_kernelINS_4gemm6kernel13GemmUniversalIN4cute5tupleIJiiiiEEENS1_10collective13CollectiveMmaINS1_34MainloopSm90TmaGmmaWarpSpecializedILi4ENS5_IJNS4_1CILi2EEESB_NSA_ILi1EEEEEENS1_32KernelTmaWarpSpecializedPingpongEEENS5_IJNSA_ILi64EEESG_NSA_ILi128EEEEEENS_6half_tENS5_IJlSC_lEEESJ_SK_NS4_8TiledMMAINS4_8MMA_AtomIJNS4_4SM904GMMA25MMA_64x64x16_F32F16F16_SSILNSO_5MajorE0ELSQ_0ELNSO_7ScaleInE1ELSR_1EEEEEENS4_6LayoutINS5_IJSC_SC_SC_EEENS5_IJNSA_ILi0EEESW_SW_EEEEENS5_IJNS4_10UnderscoreESZ_SZ_EEEEENS4_23SM90_TMA_LOAD_MULTICASTENS4_14ComposedLayoutINS4_7SwizzleILi3ELi4ELi3EEENS4_18smem_ptr_flag_bitsILi16EEENSU_INS5_IJNSA_ILi8EEESG_EEENS5_IJSG_SC_EEEEEEEvNS4_8identityES12_S1C_vS1D_EENS_8epilogue10collective6detail29Sm90TmaWarpSpecializedAdapterINS1G_15DefaultEpilogueISJ_SK_SK_NS1F_6thread17LinearCombinationISJ_Li1EffLNS1K_9ScaleType4KindE0ELNS_15FloatRoundStyleE2ESJ_EENS1_15EpilogueDefaultEEEEEvvEEEEvNT_6ParamsE,"",@"SHT_CUDA_INFO"
	.sectionflags	@""
	.align	4


	//----- nvinfo : EIATTR_CUDA_API_VERSION
	.align		4
        /*0000*/ 	.byte	0x04, 0x37
        /*0002*/ 	.short	(.L_21 - .L_20)
.L_20:
        /*0004*/ 	.word	0x00000082


	//----- nvinfo : EIATTR_KPARAM_INFO
	.align		4
.L_21:
        /*0008*/ 	.byte	0x04, 0x17
        /*000a*/ 	.short	(.L_23 - .L_22)
.L_22:
        /*000c*/ 	.word	0x00000000
        /*0010*/ 	.short	0x0000
        /*0012*/ 	.short	0x0070
        /*0014*/ 	.byte	0x00, 0xf0, 0x01, 0x10


	//----- nvinfo : EIATTR_SPARSE_MMA_MASK
	.align		4
.L_23:
        /*0018*/ 	.byte	0x03, 0x50
        /*001a*/ 	.short	0x0000


	//----- nvinfo : EIATTR_MAXREG_COUNT
	.align		4
        /*001c*/ 	.byte	0x03, 0x1b
        /*001e*/ 	.short	0x00a8


	//----- nvinfo : EIATTR_NUM_BARRIERS
	.align		4
        /*0020*/ 	.byte	0x02, 0x4c
        /*0022*/ 	.byte	0x01
	.zero		1


	//----- nvinfo : EIATTR_EXTERNS
	.align		4
        /*0024*/ 	.byte	0x04, 0x0f
        /*0026*/ 	.short	(.L_25 - .L_24)


	//   ....[0]....
	.align		4
.L_24:
        /*0028*/ 	.word	index@(__assertfail)


	//----- nvinfo : EIATTR_MERCURY_ISA_VERSION
	.align		4
.L_25:
        /*002c*/ 	.byte	0x03, 0x5f
        /*002e*/ 	.short	0x0101


	//----- nvinfo : EIATTR_INT_WARP_WIDE_INSTR_OFFSETS
	.align		4
        /*0030*/ 	.byte	0x04, 0x31
        /*0032*/ 	.short	(.L_27 - .L_26)


	//   ....[0]....
.L_26:
        /*0034*/ 	.word	0x000005c0


	//   ....[1]....
        /*0038*/ 	.word	0x00000610


	//   ....[2]....
        /*003c*/ 	.word	0x000006a0


	//   ....[3]....
        /*0040*/ 	.word	0x000006b0


	//   ....[4]....
        /*0044*/ 	.word	0x000006d0


	//   ....[5]....
        /*0048*/ 	.word	0x000006f0


	//   ....[6]....
        /*004c*/ 	.word	0x000007f0


	//   ....[7]....
        /*0050*/ 	.word	0x00000800


	//   ....[8]....
        /*0054*/ 	.word	0x000025a0


	//----- nvinfo : EIATTR_COOP_GROUP_MASK_REGIDS
	.align		4
.L_27:
        /*0058*/ 	.byte	0x04, 0x29
        /*005a*/ 	.short	(.L_29 - .L_28)


	//   ....[0]....
.L_28:
        /*005c*/ 	.word	0xffffffff


	//   ....[1]....
        /*0060*/ 	.word	0xffffffff


	//   ....[2]....
        /*0064*/ 	.word	0xffffffff


	//   ....[3]....
        /*0068*/ 	.word	0xffffffff


	//   ....[4]....
        /*006c*/ 	.word	0xffffffff


	//   ....[5]....
        /*0070*/ 	.word	0xffffffff


	//   ....[6]....
        /*0074*/ 	.word	0xffffffff


	//----- nvinfo : EIATTR_COOP_GROUP_INSTR_OFFSETS
	.align		4
.L_29:
        /*0078*/ 	.byte	0x04, 0x28
        /*007a*/ 	.short	(.L_31 - .L_30)


	//   ....[0]....
.L_30:
        /*007c*/ 	.word	0x00000060


	//   ....[1]....
        /*0080*/ 	.word	0x00000080


	//   ....[2]....
        /*0084*/ 	.word	0x00000180


	//   ....[3]....
        /*0088*/ 	.word	0x000003a0


	//   ....[4]....
        /*008c*/ 	.word	0x000003e0


	//   ....[5]....
        /*0090*/ 	.word	0x000004c0


	//   ....[6]....
        /*0094*/ 	.word	0x00000980


	//----- nvinfo : EIATTR_REG_RECONFIG
	.align		4
.L_31:
        /*0098*/ 	.byte	0x01, 0x54
	.zero		2


	//----- nvinfo : EIATTR_SYSCALL_OFFSETS
	.align		4
        /*009c*/ 	.byte	0x04, 0x46
        /*009e*/ 	.short	(.L_33 - .L_32)


	//   ....[0]....
.L_32:
        /*00a0*/ 	.word	0x00001a30


	//----- nvinfo : EIATTR_MBARRIER_INSTR_OFFSETS
	.align		4
.L_33:
        /*00a4*/ 	.byte	0x04, 0x39
        /*00a6*/ 	.short	(.L_35 - .L_34)


	//   ....[0]....
.L_34:
        /*00a8*/ 	.word	0x00000300
        /*00ac*/ 	.word	0x000000ff
        /*00b0*/ 	.word	0x00000000
        /*00b4*/ 	.short	0x0100
        /*00b6*/ 	.byte	0x07
	.zero		1


	//   ....[1]....
        /*00b8*/ 	.word	0x00000310
        /*00bc*/ 	.word	0x000000ff
        /*00c0*/ 	.word	0x00000020
        /*00c4*/ 	.short	0x0100
        /*00c6*/ 	.byte	0x07
	.zero		1


	//   ....[2]....
        /*00c8*/ 	.word	0x00000320
        /*00cc*/ 	.word	0x000000ff
        /*00d0*/ 	.word	0x00000008
        /*00d4*/ 	.short	0x0100
        /*00d6*/ 	.byte	0x07
	.zero		1


	//   ....[3]....
        /*00d8*/ 	.word	0x00000330
        /*00dc*/ 	.word	0x000000ff
        /*00e0*/ 	.word	0x00000028
        /*00e4*/ 	.short	0x0100
        /*00e6*/ 	.byte	0x07
	.zero		1


	//   ....[4]....
        /*00e8*/ 	.word	0x00000340
        /*00ec*/ 	.word	0x000000ff
        /*00f0*/ 	.word	0x00000010
        /*00f4*/ 	.short	0x0100
        /*00f6*/ 	.byte	0x07
	.zero		1


	//   ....[5]....
        /*00f8*/ 	.word	0x00000350
        /*00fc*/ 	.word	0x000000ff
        /*0100*/ 	.word	0x00000030
        /*0104*/ 	.short	0x0100
        /*0106*/ 	.byte	0x07
	.zero		1


	//   ....[6]....
        /*0108*/ 	.word	0x00000360
        /*010c*/ 	.word	0x000000ff
        /*0110*/ 	.word	0x00000018
        /*0114*/ 	.short	0x0100
        /*0116*/ 	.byte	0x07
	.zero		1


	//   ....[7]....
        /*0118*/ 	.word	0x00000370
        /*011c*/ 	.word	0x000000ff
        /*0120*/ 	.word	0x00000038
        /*0124*/ 	.short	0x0100
        /*0126*/ 	.byte	0x07
	.zero		1


	//   ....[8]....
        /*0128*/ 	.word	0x00000840
        /*012c*/ 	.word	0x000000ff
        /*0130*/ 	.word	0x00000070
        /*0134*/ 	.short	0x0100
        /*0136*/ 	.byte	0x0c
	.zero		1


	//   ....[9]....
        /*0138*/ 	.word	0x00000890
        /*013c*/ 	.word	0x000000ff
        /*0140*/ 	.word	0x00000078
        /*0144*/ 	.short	0x0100
        /*0146*/ 	.byte	0x0c
	.zero		1


	//   ....[10]....
        /*0148*/ 	.word	0x000008c0
        /*014c*/ 	.word	0x000000ff
        /*0150*/ 	.word	0x00000050
        /*0154*/ 	.short	0x0100
        /*0156*/ 	.byte	0x0d
	.zero		1


	//   ....[11]....
        /*0158*/ 	.word	0x00000910
        /*015c*/ 	.word	0x000000ff
        /*0160*/ 	.word	0x00000058
        /*0164*/ 	.short	0x0100
        /*0166*/ 	.byte	0x0d
	.zero		1


	//   ....[12]....
        /*0168*/ 	.word	0x00000920
        /*016c*/ 	.word	0x000000ff
        /*0170*/ 	.word	0x00000060
        /*0174*/ 	.short	0x0100
        /*0176*/ 	.byte	0x0d
	.zero		1


	//   ....[13]....
        /*0178*/ 	.word	0x00000930
        /*017c*/ 	.word	0x000000ff
        /*0180*/ 	.word	0x00000068
        /*0184*/ 	.short	0x0100
        /*0186*/ 	.byte	0x0d
	.zero		1


	//   ....[14]....
        /*0188*/ 	.word	0x000018f0
        /*018c*/ 	.word	0x00000041
        /*0190*/ 	.word	0xfffffff8
        /*0194*/ 	.short	0x010a
        /*0196*/ 	.byte	0x3f
	.zero		1


	//   ....[15]....
        /*0198*/ 	.word	0x00001ac0
        /*019c*/ 	.word	0x00000003
        /*01a0*/ 	.word	0x00000000
        /*01a4*/ 	.short	0x010a
        /*01a6*/ 	.byte	0x3f
	.zero		1


	//   ....[16]....
        /*01a8*/ 	.word	0x00001b00
        /*01ac*/ 	.word	0x00000003
        /*01b0*/ 	.word	0x00000000
        /*01b4*/ 	.short	0x010a
        /*01b6*/ 	.byte	0x3f
	.zero		1


	//   ....[17]....
        /*01b8*/ 	.word	0x00001fc0
        /*01bc*/ 	.word	0x000000ff
        /*01c0*/ 	.word	0x00000000
        /*01c4*/ 	.short	0x010a
        /*01c6*/ 	.byte	0x04
	.zero		1


	//   ....[18]....
        /*01c8*/ 	.word	0x00002000
        /*01cc*/ 	.word	0x000000ff
        /*01d0*/ 	.word	0x00000000
        /*01d4*/ 	.short	0x010a
        /*01d6*/ 	.byte	0x04
	.zero		1


	//   ....[19]....
        /*01d8*/ 	.word	0x00002430
        /*01dc*/ 	.word	0x00000005
        /*01e0*/ 	.word	0x00000000
        /*01e4*/ 	.short	0x0101
        /*01e6*/ 	.byte	0x3f
	.zero		1


	//   ....[20]....
        /*01e8*/ 	.word	0x00002530
        /*01ec*/ 	.word	0x00000045
        /*01f0*/ 	.word	0x00000000
        /*01f4*/ 	.short	0x0101
        /*01f6*/ 	.byte	0x34
	.zero		1


	//   ....[21]....
        /*01f8*/ 	.word	0x00002620
        /*01fc*/ 	.word	0x00000003
        /*0200*/ 	.word	0x00000000
        /*0204*/ 	.short	0x0101
        /*0206*/ 	.byte	0x3f
	.zero		1


	//   ....[22]....
        /*0208*/ 	.word	0x00002680
        /*020c*/ 	.word	0x00000041
        /*0210*/ 	.word	0x00000008
        /*0214*/ 	.short	0x010a
        /*0216*/ 	.byte	0x3f
	.zero		1


	//   ....[23]....
        /*0218*/ 	.word	0x00004960
        /*021c*/ 	.word	0x00000042
        /*0220*/ 	.word	0x00000000
        /*0224*/ 	.short	0x0101
        /*0226*/ 	.byte	0x34
	.zero		1


	//   ....[24]....
        /*0228*/ 	.word	0x00005480
        /*022c*/ 	.word	0x00000007
        /*0230*/ 	.word	0x00000020
        /*0234*/ 	.short	0x010a
        /*0236*/ 	.byte	0x3f
	.zero		1


	//   ....[25]....
        /*0238*/ 	.word	0x00005920
        /*023c*/ 	.word	0x00000002
        /*0240*/ 	.word	0x00000078
        /*0244*/ 	.short	0x0101
        /*0246*/ 	.byte	0x3f
	.zero		1


	//   ....[26]....
        /*0248*/ 	.word	0x000060a0
        /*024c*/ 	.word	0x00000005
        /*0250*/ 	.word	0x00000000
        /*0254*/ 	.short	0x010a
        /*0256*/ 	.byte	0x3f
	.zero		1


	//   ....[27]....
        /*0258*/ 	.word	0x00006120
        /*025c*/ 	.word	0x00000007
        /*0260*/ 	.word	0x00000000
        /*0264*/ 	.short	0x010a
        /*0266*/ 	.byte	0x3f
	.zero		1


	//   ....[28]....
        /*0268*/ 	.word	0x000061b0
        /*026c*/ 	.word	0x00000006
        /*0270*/ 	.word	0x00000000
        /*0274*/ 	.short	0x010a
        /*0276*/ 	.byte	0x3f
	.zero		1


	//   ....[29]....
        /*0278*/ 	.word	0x00006240
        /*027c*/ 	.word	0x00000003
        /*0280*/ 	.word	0x00000000
        /*0284*/ 	.short	0x010a
        /*0286*/ 	.byte	0x3f
	.zero		1


	//   ....[30]....
        /*0288*/ 	.word	0x000062a0
        /*028c*/ 	.word	0x00000041
        /*0290*/ 	.word	0xfffffff8
        /*0294*/ 	.short	0x010a
        /*0296*/ 	.byte	0x3f
	.zero		1


	//   ....[31]....
        /*0298*/ 	.word	0x000062f0
        /*029c*/ 	.word	0x00000003
        /*02a0*/ 	.word	0x00000000
        /*02a4*/ 	.short	0x010a
        /*02a6*/ 	.byte	0x3f
	.zero		1


	//   ....[32]....
        /*02a8*/ 	.word	0x00006350
        /*02ac*/ 	.word	0x00000005
        /*02b0*/ 	.word	0x00000000
        /*02b4*/ 	.short	0x010a
        /*02b6*/ 	.byte	0x3f
	.zero		1


	//   ....[33]....
        /*02b8*/ 	.word	0x000063a0
        /*02bc*/ 	.word	0x00000041
        /*02c0*/ 	.word	0x00000008
        /*02c4*/ 	.short	0x010a
        /*02c6*/ 	.byte	0x3f
	.zero		1


	//   ....[34]....
        /*02c8*/ 	.word	0x00006470
        /*02cc*/ 	.word	0x00000007
        /*02d0*/ 	.word	0x00000020
        /*02d4*/ 	.short	0x010a
        /*02d6*/ 	.byte	0x3f
	.zero		1


	//   ....[35]....
        /*02d8*/ 	.word	0x00006540
        /*02dc*/ 	.word	0x00000005
        /*02e0*/ 	.word	0x00000000
        /*02e4*/ 	.short	0x010a
        /*02e6*/ 	.byte	0x3f
	.zero		1


	//   ....[36]....
        /*02e8*/ 	.word	0x00006590
        /*02ec*/ 	.word	0x00000007
        /*02f0*/ 	.word	0x00000000
        /*02f4*/ 	.short	0x010a
        /*02f6*/ 	.byte	0x3f
	.zero		1


	//   ....[37]....
        /*02f8*/ 	.word	0x000065e0
        /*02fc*/ 	.word	0x00000006
        /*0300*/ 	.word	0x00000000
        /*0304*/ 	.short	0x010a
        /*0306*/ 	.byte	0x3f
	.zero		1


	//----- nvinfo : EIATTR_NUM_MBARRIERS
	.align		4
.L_35:
        /*0308*/ 	.byte	0x03, 0x38
        /*030a*/ 	.short	0x000e


	//----- nvinfo : EIATTR_EXIT_INSTR_OFFSETS
	.align		4
        /*030c*/ 	.byte	0x04, 0x1c
        /*030e*/ 	.short	(.L_37 - .L_36)


	//   ....[0]....
.L_36:
        /*0310*/ 	.word	0x00001490


	//   ....[1]....
        /*0314*/ 	.word	0x000014f0


	//   ....[2]....
        /*0318*/ 	.word	0x000050a0


	//   ....[3]....
        /*031c*/ 	.word	0x000050d0


	//   ....[4]....
        /*0320*/ 	.word	0x00006290


	//----- nvinfo : EIATTR_MAX_THREADS
	.align		4
.L_37:
        /*0324*/ 	.byte	0x04, 0x05
        /*0326*/ 	.short	(.L_39 - .L_38)
.L_38:
        /*0328*/ 	.word	0x00000180
        /*032c*/ 	.word	0x00000001
        /*0330*/ 	.word	0x00000001


	//----- nvinfo : EIATTR_CRS_STACK_SIZE
	.align		4
.L_39:
        /*0334*/ 	.byte	0x04, 0x1e
        /*0336*/ 	.short	(.L_41 - .L_40)
.L_40:
        /*0338*/ 	.word	0x00000000


	//----- nvinfo : EIATTR_CBANK_PARAM_SIZE
	.align		4
.L_41:
        /*033c*/ 	.byte	0x03, 0x19
        /*033e*/ 	.short	0x0470


	//----- nvinfo : EIATTR_PARAM_CBANK
	.align		4
        /*0340*/ 	.byte	0x04, 0x0a
        /*0342*/ 	.short	(.L_43 - .L_42)
	.align		4
.L_42:
        /*0344*/ 	.word	index@(.nv.constant0._ZN7cutlass13device_kernelINS_4gemm6kernel13GemmUniversalIN4cute5tupleIJiiiiEEENS1_10collective13CollectiveMmaINS1_34MainloopSm90TmaGmmaWarpSpecializedILi4ENS5_IJNS4_1CILi2EEESB_NSA_ILi1EEEEEENS1_32KernelTmaWarpSpecializedPingpongEEENS5_IJNSA_ILi64EEESG_NSA_ILi128EEEEEENS_6half_tENS5_IJlSC_lEEESJ_SK_NS4_8TiledMMAINS4_8MMA_AtomIJNS4_4SM904GMMA25MMA_64x64x16_F32F16F16_SSILNSO_5MajorE0ELSQ_0ELNSO_7ScaleInE1ELSR_1EEEEEENS4_6LayoutINS5_IJSC_SC_SC_EEENS5_IJNSA_ILi0EEESW_SW_EEEEENS5_IJNS4_10UnderscoreESZ_SZ_EEEEENS4_23SM90_TMA_LOAD_MULTICASTENS4_14ComposedLayoutINS4_7SwizzleILi3ELi4ELi3EEENS4_18smem_ptr_flag_bitsILi16EEENSU_INS5_IJNSA_ILi8EEESG_EEENS5_IJSG_SC_EEEEEEEvNS4_8identityES12_S1C_vS1D_EENS_8epilogue10collective6detail29Sm90TmaWarpSpecializedAdapterINS1G_15DefaultEpilogueISJ_SK_SK_NS1F_6thread17LinearCombinationISJ_Li1EffLNS1K_9ScaleType4KindE0ELNS_15FloatRoundStyleE2ESJ_EENS1_15EpilogueDefaultEEEEEvvEEEEvNT_6ParamsE)
        /*0348*/ 	.short	0x0210
        /*034a*/ 	.short	0x0470


	//----- nvinfo : EIATTR_SW_WAR
	.align		4
.L_43:
        /*034c*/ 	.byte	0x04, 0x36
        /*034e*/ 	.short	(.L_45 - .L_44)
.L_44:
        /*0350*/ 	.word	0x00000008
.L_45:


//--------------------- .nv.callgraph             --------------------------
	.section	.nv.callgraph,"",@"SHT_CUDA_CALLGRAPH"
	.align	4
	.sectionentsize	8
	.align		4
        /*0000*/ 	.word	0x00000000
	.align		4
        /*0004*/ 	.word	0xffffffff
	.align		4
        /*0008*/ 	.word	index@(_ZN7cutlass13device_kernelINS_4gemm6kernel13GemmUniversalIN4cute5tupleIJiiiiEEENS1_10collective13CollectiveMmaINS1_34MainloopSm90TmaGmmaWarpSpecializedILi4ENS5_IJNS4_1CILi2EEESB_NSA_ILi1EEEEEENS1_32KernelTmaWarpSpecializedPingpongEEENS5_IJNSA_ILi64EEESG_NSA_ILi128EEEEEENS_6half_tENS5_IJlSC_lEEESJ_SK_NS4_8TiledMMAINS4_8MMA_AtomIJNS4_4SM904GMMA25MMA_64x64x16_F32F16F16_SSILNSO_5MajorE0ELSQ_0ELNSO_7ScaleInE1ELSR_1EEEEEENS4_6LayoutINS5_IJSC_SC_SC_EEENS5_IJNSA_ILi0EEESW_SW_EEEEENS5_IJNS4_10UnderscoreESZ_SZ_EEEEENS4_23SM90_TMA_LOAD_MULTICASTENS4_14ComposedLayoutINS4_7SwizzleILi3ELi4ELi3EEENS4_18smem_ptr_flag_bitsILi16EEENSU_INS5_IJNSA_ILi8EEESG_EEENS5_IJSG_SC_EEEEEEEvNS4_8identityES12_S1C_vS1D_EENS_8epilogue10collective6detail29Sm90TmaWarpSpecializedAdapterINS1G_15DefaultEpilogueISJ_SK_SK_NS1F_6thread17LinearCombinationISJ_Li1EffLNS1K_9ScaleType4KindE0ELNS_15FloatRoundStyleE2ESJ_EENS1_15EpilogueDefaultEEEEEvvEEEEvNT_6ParamsE)
	.align		4
        /*000c*/ 	.word	index@(__assertfail)
	.align		4
        /*0010*/ 	.word	0x00000000
	.align		4
        /*0014*/ 	.word	0xfffffffe
	.align		4
        /*0018*/ 	.word	0x00000000
	.align		4
        /*001c*/ 	.word	0xfffffffd
	.align		4
        /*0020*/ 	.word	0x00000000
	.align		4
        /*0024*/ 	.word	0xfffffffc


//--------------------- .nv.constant4             --------------------------
	.section	.nv.constant4,"a",@progbits
	.align	8
	.align		8
.nv.constant4:
        /*0000*/ 	.dword	__assertfail
	.align		8
        /*0008*/ 	.dword	__unnamed_1
	.align		8
        /*0010*/ 	.dword	_ZN39_INTERNAL_6083949a_4_k_cu_11e689c8_38684cuda3std3__45__cpo5beginE
	.align		8
        /*0018*/ 	.dword	_ZN39_INTERNAL_6083949a_4_k_cu_11e689c8_38684cuda3std3__45__cpo3endE
	.align		8
        /*0020*/ 	.dword	_ZN39_INTERNAL_6083949a_4_k_cu_11e689c8_38684cuda3std3__45__cpo6cbeginE
	.align		8
        /*0028*/ 	.dword	_ZN39_INTERNAL_6083949a_4_k_cu_11e689c8_38684cuda3std3__45__cpo4cendE
	.align		8
        /*0030*/ 	.dword	_ZN39_INTERNAL_6083949a_4_k_cu_11e689c8_38684cuda3std3__441_GLOBAL__N__6083949a_4_k_cu_11e689c8_38686ignoreE
	.align		8
        /*0038*/ 	.dword	_ZN39_INTERNAL_6083949a_4_k_cu_11e689c8_38684cuda3std3__419piecewise_constructE
	.align		8
        /*0040*/ 	.dword	_ZN39_INTERNAL_6083949a_4_k_cu_11e689c8_38684cuda3std3__48in_placeE
	.align		8
        /*0048*/ 	.dword	_ZN39_INTERNAL_6083949a_4_k_cu_11e689c8_38684cuda3std6ranges3__45__cpo4swapE
	.align		8
        /*0050*/ 	.dword	_ZN39_INTERNAL_6083949a_4_k_cu_11e689c8_38684cuda3std6ranges3__45__cpo9iter_moveE
	.align		8
        /*0058*/ 	.dword	_ZN39_INTERNAL_6083949a_4_k_cu_11e689c8_38684cute7productE
	.align		8
        /*0060*/ 	.dword	_ZN39_INTERNAL_6083949a_4_k_cu_11e689c8_38684cute1_E
	.align		8
        /*0068*/ 	.dword	$str$22
	.align		8
        /*0070*/ 	.dword	$str$23


//--------------------- .text._ZN7cutlass13device_kernelINS_4gemm6kernel13GemmUniversalIN4cute5tupleIJiiiiEEENS1_10collective13CollectiveMmaINS1_34MainloopSm90TmaGmmaWarpSpecializedILi4ENS5_IJNS4_1CILi2EEESB_NSA_ILi1EEEEEENS1_32KernelTmaWarpSpecializedPingpongEEENS5_IJNSA_ILi64EEESG_NSA_ILi128EEEEEENS_6half_tENS5_IJlSC_lEEESJ_SK_NS4_8TiledMMAINS4_8MMA_AtomIJNS4_4SM904GMMA25MMA_64x64x16_F32F16F16_SSILNSO_5MajorE0ELSQ_0ELNSO_7ScaleInE1ELSR_1EEEEEENS4_6LayoutINS5_IJSC_SC_SC_EEENS5_IJNSA_ILi0EEESW_SW_EEEEENS5_IJNS4_10UnderscoreESZ_SZ_EEEEENS4_23SM90_TMA_LOAD_MULTICASTENS4_14ComposedLayoutINS4_7SwizzleILi3ELi4ELi3EEENS4_18smem_ptr_flag_bitsILi16EEENSU_INS5_IJNSA_ILi8EEESG_EEENS5_IJSG_SC_EEEEEEEvNS4_8identityES12_S1C_vS1D_EENS_8epilogue10collective6detail29Sm90TmaWarpSpecializedAdapterINS1G_15DefaultEpilogueISJ_SK_SK_NS1F_6thread17LinearCombinationISJ_Li1EffLNS1K_9ScaleType4KindE0ELNS_15FloatRoundStyleE2ESJ_EENS1_15EpilogueDefaultEEEEEvvEEEEvNT_6ParamsE --------------------------
	.section	.text._ZN7cutlass13device_kernelINS_4gemm6kernel13GemmUniversalIN4cute5tupleIJiiiiEEENS1_10collective13CollectiveMmaINS1_34MainloopSm90TmaGmmaWarpSpecializedILi4ENS5_IJNS4_1CILi2EEESB_NSA_ILi1EEEEEENS1_32KernelTmaWarpSpecializedPingpongEEENS5_IJNSA_ILi64EEESG_NSA_ILi128EEEEEENS_6half_tENS5_IJlSC_lEEESJ_SK_NS4_8TiledMMAINS4_8MMA_AtomIJNS4_4SM904GMMA25MMA_64x64x16_F32F16F16_SSILNSO_5MajorE0ELSQ_0ELNSO_7ScaleInE1ELSR_1EEEEEENS4_6LayoutINS5_IJSC_SC_SC_EEENS5_IJNSA_ILi0EEESW_SW_EEEEENS5_IJNS4_10UnderscoreESZ_SZ_EEEEENS4_23SM90_TMA_LOAD_MULTICASTENS4_14ComposedLayoutINS4_7SwizzleILi3ELi4ELi3EEENS4_18smem_ptr_flag_bitsILi16EEENSU_INS5_IJNSA_ILi8EEESG_EEENS5_IJSG_SC_EEEEEEEvNS4_8identityES12_S1C_vS1D_EENS_8epilogue10collective6detail29Sm90TmaWarpSpecializedAdapterINS1G_15DefaultEpilogueISJ_SK_SK_NS1F_6thread17LinearCombinationISJ_Li1EffLNS1K_9ScaleType4KindE0ELNS_15FloatRoundStyleE2ESJ_EENS1_15EpilogueDefaultEEEEEvvEEEEvNT_6ParamsE,"ax",@progbits
	.align	128
.text._ZN7cutlass13device_kernelINS_4gemm6kernel13GemmUniversalIN4cute5tupleIJiiiiEEENS1_10collective13CollectiveMmaINS1_34MainloopSm90TmaGmmaWarpSpecializedILi4ENS5_IJNS4_1CILi2EEESB_NSA_ILi1EEEEEENS1_32KernelTmaWarpSpecializedPingpongEEENS5_IJNSA_ILi64EEESG_NSA_ILi128EEEEEENS_6half_tENS5_IJlSC_lEEESJ_SK_NS4_8TiledMMAINS4_8MMA_AtomIJNS4_4SM904GMMA25MMA_64x64x16_F32F16F16_SSILNSO_5MajorE0ELSQ_0ELNSO_7ScaleInE1ELSR_1EEEEEENS4_6LayoutINS5_IJSC_SC_SC_EEENS5_IJNSA_ILi0EEESW_SW_EEEEENS5_IJNS4_10UnderscoreESZ_SZ_EEEEENS4_23SM90_TMA_LOAD_MULTICASTENS4_14ComposedLayoutINS4_7SwizzleILi3ELi4ELi3EEENS4_18smem_ptr_flag_bitsILi16EEENSU_INS5_IJNSA_ILi8EEESG_EEENS5_IJSG_SC_EEEEEEEvNS4_8identityES12_S1C_vS1D_EENS_8epilogue10collective6detail29Sm90TmaWarpSpecializedAdapterINS1G_15DefaultEpilogueISJ_SK_SK_NS1F_6thread17LinearCombinationISJ_Li1EffLNS1K_9ScaleType4KindE0ELNS_15FloatRoundStyleE2ESJ_EENS1_15EpilogueDefaultEEEEEvvEEEEvNT_6ParamsE:
        .type           _ZN7cutlass13device_kernelINS_4gemm6kernel13GemmUniversalIN4cute5tupleIJiiiiEEENS1_10collective13CollectiveMmaINS1_34MainloopSm90TmaGmmaWarpSpecializedILi4ENS5_IJNS4_1CILi2EEESB_NSA_ILi1EEEEEENS1_32KernelTmaWarpSpecializedPingpongEEENS5_IJNSA_ILi64EEESG_NSA_ILi128EEEEEENS_6half_tENS5_IJlSC_lEEESJ_SK_NS4_8TiledMMAINS4_8MMA_AtomIJNS4_4SM904GMMA25MMA_64x64x16_F32F16F16_SSILNSO_5MajorE0ELSQ_0ELNSO_7ScaleInE1ELSR_1EEEEEENS4_6LayoutINS5_IJSC_SC_SC_EEENS5_IJNSA_ILi0EEESW_SW_EEEEENS5_IJNS4_10UnderscoreESZ_SZ_EEEEENS4_23SM90_TMA_LOAD_MULTICASTENS4_14ComposedLayoutINS4_7SwizzleILi3ELi4ELi3EEENS4_18smem_ptr_flag_bitsILi16EEENSU_INS5_IJNSA_ILi8EEESG_EEENS5_IJSG_SC_EEEEEEEvNS4_8identityES12_S1C_vS1D_EENS_8epilogue10collective6detail29Sm90TmaWarpSpecializedAdapterINS1G_15DefaultEpilogueISJ_SK_SK_NS1F_6thread17LinearCombinationISJ_Li1EffLNS1K_9ScaleType4KindE0ELNS_15FloatRoundStyleE2ESJ_EENS1_15EpilogueDefaultEEEEEvvEEEEvNT_6ParamsE,@function
        .size           _ZN7cutlass13device_kernelINS_4gemm6kernel13GemmUniversalIN4cute5tupleIJiiiiEEENS1_10collective13CollectiveMmaINS1_34MainloopSm90TmaGmmaWarpSpecializedILi4ENS5_IJNS4_1CILi2EEESB_NSA_ILi1EEEEEENS1_32KernelTmaWarpSpecializedPingpongEEENS5_IJNSA_ILi64EEESG_NSA_ILi128EEEEEENS_6half_tENS5_IJlSC_lEEESJ_SK_NS4_8TiledMMAINS4_8MMA_AtomIJNS4_4SM904GMMA25MMA_64x64x16_F32F16F16_SSILNSO_5MajorE0ELSQ_0ELNSO_7ScaleInE1ELSR_1EEEEEENS4_6LayoutINS5_IJSC_SC_SC_EEENS5_IJNSA_ILi0EEESW_SW_EEEEENS5_IJNS4_10UnderscoreESZ_SZ_EEEEENS4_23SM90_TMA_LOAD_MULTICASTENS4_14ComposedLayoutINS4_7SwizzleILi3ELi4ELi3EEENS4_18smem_ptr_flag_bitsILi16EEENSU_INS5_IJNSA_ILi8EEESG_EEENS5_IJSG_SC_EEEEEEEvNS4_8identityES12_S1C_vS1D_EENS_8epilogue10collective6detail29Sm90TmaWarpSpecializedAdapterINS1G_15DefaultEpilogueISJ_SK_SK_NS1F_6thread17LinearCombinationISJ_Li1EffLNS1K_9ScaleType4KindE0ELNS_15FloatRoundStyleE2ESJ_EENS1_15EpilogueDefaultEEEEEvvEEEEvNT_6ParamsE,(.L_x_136 - _ZN7cutlass13device_kernelINS_4gemm6kernel13GemmUniversalIN4cute5tupleIJiiiiEEENS1_10collective13CollectiveMmaINS1_34MainloopSm90TmaGmmaWarpSpecializedILi4ENS5_IJNS4_1CILi2EEESB_NSA_ILi1EEEEEENS1_32KernelTmaWarpSpecializedPingpongEEENS5_IJNSA_ILi64EEESG_NSA_ILi128EEEEEENS_6half_tENS5_IJlSC_lEEESJ_SK_NS4_8TiledMMAINS4_8MMA_AtomIJNS4_4SM904GMMA25MMA_64x64x16_F32F16F16_SSILNSO_5MajorE0ELSQ_0ELNSO_7ScaleInE1ELSR_1EEEEEENS4_6LayoutINS5_IJSC_SC_SC_EEENS5_IJNSA_ILi0EEESW_SW_EEEEENS5_IJNS4_10UnderscoreESZ_SZ_EEEEENS4_23SM90_TMA_LOAD_MULTICASTENS4_14ComposedLayoutINS4_7SwizzleILi3ELi4ELi3EEENS4_18smem_ptr_flag_bitsILi16EEENSU_INS5_IJNSA_ILi8EEESG_EEENS5_IJSG_SC_EEEEEEEvNS4_8identityES12_S1C_vS1D_EENS_8epilogue10collective6detail29Sm90TmaWarpSpecializedAdapterINS1G_15DefaultEpilogueISJ_SK_SK_NS1F_6thread17LinearCombinationISJ_Li1EffLNS1K_9ScaleType4KindE0ELNS_15FloatRoundStyleE2ESJ_EENS1_15EpilogueDefaultEEEEEvvEEEEvNT_6ParamsE)
        .other          _ZN7cutlass13device_kernelINS_4gemm6kernel13GemmUniversalIN4cute5tupleIJiiiiEEENS1_10collective13CollectiveMmaINS1_34MainloopSm90TmaGmmaWarpSpecializedILi4ENS5_IJNS4_1CILi2EEESB_NSA_ILi1EEEEEENS1_32KernelTmaWarpSpecializedPingpongEEENS5_IJNSA_ILi64EEESG_NSA_ILi128EEEEEENS_6half_tENS5_IJlSC_lEEESJ_SK_NS4_8TiledMMAINS4_8MMA_AtomIJNS4_4SM904GMMA25MMA_64x64x16_F32F16F16_SSILNSO_5MajorE0ELSQ_0ELNSO_7ScaleInE1ELSR_1EEEEEENS4_6LayoutINS5_IJSC_SC_SC_EEENS5_IJNSA_ILi0EEESW_SW_EEEEENS5_IJNS4_10UnderscoreESZ_SZ_EEEEENS4_23SM90_TMA_LOAD_MULTICASTENS4_14ComposedLayoutINS4_7SwizzleILi3ELi4ELi3EEENS4_18smem_ptr_flag_bitsILi16EEENSU_INS5_IJNSA_ILi8EEESG_EEENS5_IJSG_SC_EEEEEEEvNS4_8identityES12_S1C_vS1D_EENS_8epilogue10collective6detail29Sm90TmaWarpSpecializedAdapterINS1G_15DefaultEpilogueISJ_SK_SK_NS1F_6thread17LinearCombinationISJ_Li1EffLNS1K_9ScaleType4KindE0ELNS_15FloatRoundStyleE2ESJ_EENS1_15EpilogueDefaultEEEEEvvEEEEvNT_6ParamsE,@"STO_CUDA_ENTRY STV_DEFAULT"
_ZN7cutlass13device_kernelINS_4gemm6kernel13GemmUniversalIN4cute5tupleIJiiiiEEENS1_10collective13CollectiveMmaINS1_34MainloopSm90TmaGmmaWarpSpecializedILi4ENS5_IJNS4_1CILi2EEESB_NSA_ILi1EEEEEENS1_32KernelTmaWarpSpecializedPingpongEEENS5_IJNSA_ILi64EEESG_NSA_ILi128EEEEEENS_6half_tENS5_IJlSC_lEEESJ_SK_NS4_8TiledMMAINS4_8MMA_AtomIJNS4_4SM904GMMA25MMA_64x64x16_F32F16F16_SSILNSO_5MajorE0ELSQ_0ELNSO_7ScaleInE1ELSR_1EEEEEENS4_6LayoutINS5_IJSC_SC_SC_EEENS5_IJNSA_ILi0EEESW_SW_EEEEENS5_IJNS4_10UnderscoreESZ_SZ_EEEEENS4_23SM90_TMA_LOAD_MULTICASTENS4_14ComposedLayoutINS4_7SwizzleILi3ELi4ELi3EEENS4_18smem_ptr_flag_bitsILi16EEENSU_INS5_IJNSA_ILi8EEESG_EEENS5_IJSG_SC_EEEEEEEvNS4_8identityES12_S1C_vS1D_EENS_8epilogue10collective6detail29Sm90TmaWarpSpecializedAdapterINS1G_15DefaultEpilogueISJ_SK_SK_NS1F_6thread17LinearCombinationISJ_Li1EffLNS1K_9ScaleType4KindE0ELNS_15FloatRoundStyleE2ESJ_EENS1_15EpilogueDefaultEEEEEvvEEEEvNT_6ParamsE:
[----:B------:R-:W0:Y:S01]  /*0000*/  LDC R1, c[0x0][0x28] ;  /* 0x00000a00ff017b82 */ /* 0x000e220000000800 */
[----:B------:R-:W1:Y:S01]  /*0010*/  S2R R0, SR_TID.X ;  /* 0x0000000000007919 */ /* 0x000e620000002100 */
[----:B------:R-:W-:Y:S01]  /*0020*/  ELECT P0, URZ, PT ;  /* 0x00000000003f782f */ /* 0x000fe20003800000 */
[----:B------:R-:W-:Y:S01]  /*0030*/  BSSY B0, `(.L_x_0) ;  /* 0x0000014000007945 */ /* 0x000fe20003800000 */
[--C-:B-1----:R-:W-:Y:S02]  /*0040*/  SHF.R.U32.HI R2, RZ, 0x5, R0.reuse ;  /* 0x00000005ff027819 */ /* 0x102fe40000011600 */
[----:B------:R-:W-:-:S03]  /*0050*/  SHF.R.U32.HI R4, RZ, 0x7, R0 ;  /* 0x00000007ff047819 */ /* 0x000fc60000011600 */
[----:B------:R-:W1:Y:S02]  /*0060*/  SHFL.IDX PT, R3, R2, RZ, 0x1f ;  /* 0x00001fff02037589 */ /* 0x000e6400000e0000 */
[----:B-1----:R-:W-:Y:S02]  /*0070*/  R2UR UR6, R3 ;  /* 0x00000000030672ca */ /* 0x002fe400000e0000 */
[----:B------:R1:W2:Y:S11]  /*0080*/  SHFL.IDX PT, R3, R4, RZ, 0x1f ;  /* 0x00001fff04037589 */ /* 0x0002b600000e0000 */
[----:B------:R-:W-:-:S02]  /*0090*/  USHF.R.S32.HI UR4, URZ, 0x1f, UR6 ;  /* 0x0000001f3f047899 */ /* 0x000fc40008011406 */
[----:B------:R-:W-:Y:S02]  /*00a0*/  ISETP.NE.OR P0, PT, RZ, UR6, !P0 ;  /* 0x00000006ff007c0c */ /* 0x000fe4000c705670 */
[----:B------:R-:W-:-:S04]  /*00b0*/  ULEA.HI UR4, UR4, UR6, URZ, 0x2 ;  /* 0x0000000604047291 */ /* 0x000fc8000f8f103f */
[----:B------:R-:W-:-:S04]  /*00c0*/  ULOP3.LUT UR4, UR4, 0xfffffffc, URZ, 0xc0, !UPT ;  /* 0xfffffffc04047892 */ /* 0x000fc8000f8ec03f */
[----:B------:R-:W-:-:S03]  /*00d0*/  UIADD3 UR6, UR6, -UR4, URZ ;  /* 0x8000000406067290 */ /* 0x000fc6000fffe03f */
[----:B012---:R-:W-:Y:S09]  /*00e0*/  @P0 BRA `(.L_x_1) ;  /* 0x0000000000200947 */ /* 0x007ff20003800000 */
[----:B------:R-:W-:Y:S02]  /*00f0*/  ULDC.64 UR4, c[0x0][0x198] ;  /* 0x0000660000047ab9 */ /* 0x000fe40000000a00 */
[----:B------:R-:W-:Y:S02]  /*0100*/  UIADD3 UR8, UP0, UR4, 0xf0, URZ ;  /* 0x000000f004087890 */ /* 0x000fe4000ff1e03f */
[----:B------:R-:W-:Y:S02]  /*0110*/  UIADD3 UR4, UP1, UR4, 0x1f0, URZ ;  /* 0x000001f004047890 */ /* 0x000fe4000ff3e03f */
[----:B------:R-:W-:Y:S02]  /*0120*/  UIADD3.X UR9, URZ, UR5, URZ, UP0, !UPT ;  /* 0x000000053f097290 */ /* 0x000fe400087fe43f */
[----:B------:R-:W-:-:S07]  /*0130*/  UIADD3.X UR5, URZ, UR5, URZ, UP1, !UPT ;  /* 0x000000053f057290 */ /* 0x000fce0008ffe43f */
[----:B------:R0:W-:Y:S02]  /*0140*/  UTMACCTL.PF [UR8] ;  /* 0x00000000080079b9 */ /* 0x0001e40008040000 */
[----:B------:R0:W-:Y:S02]  /*0150*/  UTMACCTL.PF [UR4] ;  /* 0x00000000040079b9 */ /* 0x0001e40008040000 */
[----:B0-----:R-:W-:Y:S01]  /*0160*/  NOP ;  /* 0x0000000000007918 */ /* 0x001fe20000000000 */
.L_x_1:
[----:B------:R-:W-:Y:S05]  /*0170*/  BSYNC B0 ;  /* 0x0000000000007941 */ /* 0x000fea0003800000 */
.L_x_0:
[----:B------:R-:W0:Y:S01]  /*0180*/  SHFL.IDX PT, R5, R2, RZ, 0x1f ;  /* 0x00001fff02057589 */ /* 0x000e2200000e0000 */
[----:B------:R-:W-:Y:S01]  /*0190*/  R2UR UR19, R3 ;  /* 0x00000000031372ca */ /* 0x000fe200000e0000 */
[----:B------:R-:W-:-:S04]  /*01a0*/  UISETP.NE.AND UP0, UPT, UR6, 0x3, UPT ;  /* 0x000000030600788c */ /* 0x000fc8000bf05270 */
[----:B------:R-:W-:-:S08]  /*01b0*/  UISETP.EQ.OR UP0, UPT, UR6, URZ, !UP0 ;  /* 0x0000003f0600728c */ /* 0x000fd0000c702670 */
[----:B------:R-:W-:Y:S02]  /*01c0*/  UIADD3 UR14, UR19, -0x1, URZ ;  /* 0xffffffff130e7890 */ /* 0x000fe4000fffe03f */
[----:B------:R-:W-:Y:S02]  /*01d0*/  UISETP.EQ.AND UP0, UPT, UR19, URZ, UP0 ;  /* 0x0000003f1300728c */ /* 0x000fe40008702270 */
[----:B------:R-:W-:Y:S02]  /*01e0*/  UISETP.GE.U32.AND UP1, UPT, UR14, 0x2, UPT ;  /* 0x000000020e00788c */ /* 0x000fe4000bf26070 */
[----:B------:R-:W-:Y:S01]  /*01f0*/  USEL UR40, URZ, 0x1, !UP0 ;  /* 0x000000013f287887 */ /* 0x000fe2000c000000 */
[----:B0-----:R-:W-:-:S03]  /*0200*/  ISETP.NE.AND P0, PT, R5, RZ, PT ;  /* 0x000000ff0500720c */ /* 0x001fc60003f05270 */
[----:B------:R-:W-:-:S10]  /*0210*/  USEL UR40, UR40, 0x2, UP1 ;  /* 0x0000000228287887 */ /* 0x000fd40008800000 */
[----:B------:R-:W-:Y:S05]  /*0220*/  @P0 BRA `(.L_x_2) ;  /* 0x0000000000580947 */ /* 0x000fea0003800000 */
[----:B------:R-:W0:Y:S01]  /*0230*/  S2UR UR7, SR_CgaCtaId ;  /* 0x00000000000779c3 */ /* 0x000e220000008800 */
[----:B------:R-:W-:Y:S01]  /*0240*/  UMOV UR4, 0x400 ;  /* 0x0000040000047882 */ /* 0x000fe20000000000 */
[----:B------:R-:W-:Y:S01]  /*0250*/  UMOV UR5, 0x1 ;  /* 0x0000000100057882 */ /* 0x000fe20000000000 */
[----:B------:R-:W-:Y:S01]  /*0260*/  UMOV UR8, 0x3 ;  /* 0x0000000300087882 */ /* 0x000fe20000000000 */
[----:B------:R-:W-:Y:S01]  /*0270*/  ELECT P0, URZ, PT ;  /* 0x00000000003f782f */ /* 0x000fe20003800000 */
[----:B------:R-:W-:-:S04]  /*0280*/  UIADD3 UR8, -UR8, 0x100000, URZ ;  /* 0x0010000008087890 */ /* 0x000fc8000fffe13f */
[----:B------:R-:W-:Y:S02]  /*0290*/  USHF.L.U32 UR9, UR8, 0xb, URZ ;  /* 0x0000000b08097899 */ /* 0x000fe4000800063f */
[----:B------:R-:W-:Y:S02]  /*02a0*/  USHF.L.U32 UR8, UR8, 0x1, URZ ;  /* 0x0000000108087899 */ /* 0x000fe4000800063f */
[----:B0-----:R-:W-:Y:S02]  /*02b0*/  ULEA UR7, UR7, UR4, 0x18 ;  /* 0x0000000407077291 */ /* 0x001fe4000f8ec03f */
[----:B------:R-:W-:-:S04]  /*02c0*/  UIADD3 UR4, -UR5, 0x100000, URZ ;  /* 0x0010000005047890 */ /* 0x000fc8000fffe13f */
[----:B------:R-:W-:Y:S02]  /*02d0*/  USHF.L.U32 UR5, UR4, 0xb, URZ ;  /* 0x0000000b04057899 */ /* 0x000fe4000800063f */
[----:B------:R-:W-:Y:S01]  /*02e0*/  USHF.L.U32 UR4, UR4, 0x1, URZ ;  /* 0x0000000104047899 */ /* 0x000fe2000800063f */
[----:B------:R-:W0:Y:S11]  /*02f0*/  FENCE.VIEW.ASYNC.S ;  /* 0x00000000000073c6 */ /* 0x000e360000000000 */
[----:B0-----:R0:W1:Y:S01]  /*0300*/  SYNCS.EXCH.64 URZ, [UR7], UR4 ;  /* 0x00000004073f75b2 */ /* 0x0010620008000100 */
[----:B------:R0:W2:Y:S01]  /*0310*/  SYNCS.EXCH.64 URZ, [UR7+0x20], UR8 ;  /* 0x00002008073f75b2 */ /* 0x0000a20008000100 */
[----:B------:R0:W3:Y:S01]  /*0320*/  SYNCS.EXCH.64 URZ, [UR7+0x8], UR4 ;  /* 0x00000804073f75b2 */ /* 0x0000e20008000100 */
[----:B------:R0:W4:Y:S01]  /*0330*/  SYNCS.EXCH.64 URZ, [UR7+0x28], UR8 ;  /* 0x00002808073f75b2 */ /* 0x0001220008000100 */
[----:B------:R0:W0:Y:S01]  /*0340*/  SYNCS.EXCH.64 URZ, [UR7+0x10], UR4 ;  /* 0x00001004073f75b2 */ /* 0x0000220008000100 */
[----:B------:R0:W0:Y:S01]  /*0350*/  SYNCS.EXCH.64 URZ, [UR7+0x30], UR8 ;  /* 0x00003008073f75b2 */ /* 0x0000220008000100 */
[----:B------:R0:W0:Y:S01]  /*0360*/  SYNCS.EXCH.64 URZ, [UR7+0x18], UR4 ;  /* 0x00001804073f75b2 */ /* 0x0000220008000100 */
[----:B------:R0:W0:Y:S01]  /*0370*/  SYNCS.EXCH.64 URZ, [UR7+0x38], UR8 ;  /* 0x00003808073f75b2 */ /* 0x0000220008000100 */
[----:B------:R-:W-:Y:S01]  /*0380*/  NOP ;  /* 0x0000000000007918 */ /* 0x000fe20000000000 */
.L_x_2:
[----:B------:R-:W5:Y:S01]  /*0390*/  S2UR UR15, SR_CTAID.X ;  /* 0x00000000000f79c3 */ /* 0x000f620000002500 */
[----:B------:R-:W1:Y:S01]  /*03a0*/  SHFL.IDX PT, R8, R2, RZ, 0x1f ;  /* 0x00001fff02087589 */ /* 0x000e6200000e0000 */
[----:B------:R-:W-:Y:S01]  /*03b0*/  SHF.R.S32.HI R3, RZ, 0x1f, R0 ;  /* 0x0000001fff037819 */ /* 0x000fe20000011400 */
[----:B0-----:R-:W-:Y:S01]  /*03c0*/  ULDC UR4, c[0x0][0x150] ;  /* 0x0000540000047ab9 */ /* 0x001fe20000000800 */
[----:B------:R-:W-:Y:S01]  /*03d0*/  ELECT P0, URZ, PT ;  /* 0x00000000003f782f */ /* 0x000fe20003800000 */
[----:B------:R0:W2:Y:S01]  /*03e0*/  SHFL.IDX PT, R9, R2, RZ, 0x1f ;  /* 0x00001fff02097589 */ /* 0x0000a200000e0000 */
[----:B------:R-:W-:Y:S02]  /*03f0*/  LEA.HI R3, R3, R0, RZ, 0x7 ;  /* 0x0000000003037211 */ /* 0x000fe400078f38ff */
[----:B------:R-:W-:Y:S01]  /*0400*/  ELECT P1, URZ, PT ;  /* 0x00000000003f782f */ /* 0x000fe20003820000 */
[----:B------:R-:W3:Y:S01]  /*0410*/  S2UR UR8, SR_CTAID.Y ;  /* 0x00000000000879c3 */ /* 0x000ee20000002600 */
[----:B------:R-:W-:Y:S01]  /*0420*/  ULDC UR7, c[0x0][0x144] ;  /* 0x0000510000077ab9 */ /* 0x000fe20000000800 */
[----:B------:R-:W-:Y:S01]  /*0430*/  LOP3.LUT R3, R3, 0xffffff80, RZ, 0xc0, !PT ;  /* 0xffffff8003037812 */ /* 0x000fe200078ec0ff */
[----:B------:R-:W-:Y:S01]  /*0440*/  UMOV UR18, 0x80 ;  /* 0x0000008000127882 */ /* 0x000fe20000000000 */
[----:B------:R-:W-:Y:S01]  /*0450*/  NOP ;  /* 0x0000000000007918 */ /* 0x000fe20000000000 */
[----:B0-----:R-:W-:Y:S01]  /*0460*/  SHF.R.S32.HI R2, RZ, 0x1f, R5 ;  /* 0x0000001fff027819 */ /* 0x001fe20000011405 */
[----:B------:R-:W-:Y:S01]  /*0470*/  NOP ;  /* 0x0000000000007918 */ /* 0x000fe20000000000 */
[----:B------:R-:W-:Y:S01]  /*0480*/  IMAD.IADD R3, R0, 0x1, -R3 ;  /* 0x0000000100037824 */ /* 0x000fe200078e0a03 */
[----:B------:R-:W-:Y:S01]  /*0490*/  ULDC UR17, c[0x0][0x148] ;  /* 0x0000520000117ab9 */ /* 0x000fe20000000800 */
[----:B------:R-:W-:Y:S01]  /*04a0*/  LEA.HI R2, R2, R5, RZ, 0x2 ;  /* 0x0000000502027211 */ /* 0x000fe200078f10ff */
[----:B------:R-:W-:Y:S01]  /*04b0*/  IMAD.MOV.U32 R23, RZ, RZ, 0x1 ;  /* 0x00000001ff177424 */ /* 0x000fe200078e00ff */
[----:B------:R0:W0:Y:S01]  /*04c0*/  SHFL.IDX PT, R65, R4, RZ, 0x1f ;  /* 0x00001fff04417589 */ /* 0x00002200000e0000 */
[----:B------:R-:W-:-:S02]  /*04d0*/  SHF.R.S32.HI R6, RZ, 0x1f, R3 ;  /* 0x0000001fff067819 */ /* 0x000fc40000011403 */
[----:B------:R-:W-:Y:S02]  /*04e0*/  LOP3.LUT R2, R2, 0x3ffffffc, RZ, 0xc0, !PT ;  /* 0x3ffffffc02027812 */ /* 0x000fe400078ec0ff */
[----:B-----5:R-:W-:Y:S02]  /*04f0*/  I2FP.F32.U32 R10, UR15 ;  /* 0x0000000f000a7c45 */ /* 0x020fe40008201000 */
[----:B------:R-:W-:Y:S01]  /*0500*/  LEA.HI R7, R6, R3, RZ, 0x3 ;  /* 0x0000000306077211 */ /* 0x000fe200078f18ff */
[----:B------:R-:W-:Y:S01]  /*0510*/  IMAD.IADD R2, R5, 0x1, -R2 ;  /* 0x0000000105027824 */ /* 0x000fe200078e0a02 */
[----:B-1----:R-:W-:Y:S01]  /*0520*/  ISETP.NE.OR P0, PT, R8, RZ, !P0 ;  /* 0x000000ff0800720c */ /* 0x002fe20004705670 */
[----:B------:R-:W-:Y:S01]  /*0530*/  FMUL R10, R10, UR4 ;  /* 0x000000040a0a7c20 */ /* 0x000fe20008400000 */
[--C-:B------:R-:W-:Y:S01]  /*0540*/  SHF.R.S32.HI R8, RZ, 0x3, R7.reuse ;  /* 0x00000003ff087819 */ /* 0x100fe20000011407 */
[----:B------:R-:W-:Y:S01]  /*0550*/  ULDC UR4, c[0x0][0x154] ;  /* 0x0000550000047ab9 */ /* 0x000fe20000000800 */
[----:B------:R-:W-:-:S02]  /*0560*/  SHF.R.S32.HI R7, RZ, 0x1f, R7 ;  /* 0x0000001fff077819 */ /* 0x000fc40000011407 */
[----:B--2---:R-:W-:Y:S01]  /*0570*/  ISETP.NE.OR P1, PT, R9, RZ, !P1 ;  /* 0x000000ff0900720c */ /* 0x004fe20004f25670 */
[----:B------:R-:W1:Y:S01]  /*0580*/  F2I.U32.TRUNC.NTZ R10, R10 ;  /* 0x0000000a000a7305 */ /* 0x000e62000020f000 */
[----:B------:R-:W-:Y:S02]  /*0590*/  LEA.HI R7, R7, R8, RZ, 0x2 ;  /* 0x0000000807077211 */ /* 0x000fe400078f10ff */
[----:B---3--:R-:W-:Y:S02]  /*05a0*/  I2FP.F32.U32 R9, UR8 ;  /* 0x0000000800097c45 */ /* 0x008fe40008201000 */
[----:B------:R-:W-:Y:S01]  /*05b0*/  LOP3.LUT R7, R7, 0xfffffffc, RZ, 0xc0, !PT ;  /* 0xfffffffc07077812 */ /* 0x000fe200078ec0ff */
[----:B------:R-:W-:Y:S01]  /*05c0*/  VOTEU.ALL UP0, P0 ;  /* 0x00000000003f7886 */ /* 0x000fe20000000000 */
[----:B------:R-:W-:Y:S01]  /*05d0*/  ISETP.NE.AND P2, PT, RZ, UR19, PT ;  /* 0x00000013ff007c0c */ /* 0x000fe2000bf45270 */
[----:B------:R-:W-:Y:S02]  /*05e0*/  FMUL R9, R9, UR4 ;  /* 0x0000000409097c20 */ /* 0x000fe40008400000 */
[----:B------:R-:W-:Y:S01]  /*05f0*/  IMAD.IADD R7, R8, 0x1, -R7 ;  /* 0x0000000108077824 */ /* 0x000fe200078e0a07 */
[----:B------:R-:W2:Y:S01]  /*0600*/  @!UP0 S2UR UR11, SR_CgaCtaId ;  /* 0x00000000000b89c3 */ /* 0x000ea20000008800 */
[----:B------:R-:W-:Y:S01]  /*0610*/  VOTEU.ALL UP1, P1 ;  /* 0x00000000003f7886 */ /* 0x000fe20000820000 */
[----:B------:R-:W-:Y:S01]  /*0620*/  @!UP0 UMOV UR10, 0x400 ;  /* 0x00000400000a8882 */ /* 0x000fe20000000000 */
[----:B------:R-:W-:Y:S01]  /*0630*/  IMAD R2, R2, 0x4, R7 ;  /* 0x0000000402027824 */ /* 0x000fe200078e0207 */
[----:B-1----:R-:W-:Y:S01]  /*0640*/  R2UR UR4, R10 ;  /* 0x000000000a0472ca */ /* 0x002fe200000e0000 */
[----:B------:R-:W1:Y:S01]  /*0650*/  F2I.U32.TRUNC.NTZ R9, R9 ;  /* 0x0000000900097305 */ /* 0x000e62000020f000 */
[----:B------:R-:W-:Y:S01]  /*0660*/  @!UP1 UMOV UR13, 0x400 ;  /* 0x00000400000d9882 */ /* 0x000fe20000000000 */
[C---:B------:R-:W-:Y:S01]  /*0670*/  IMAD.SHL.U32 R5, R2.reuse, 0x4, RZ ;  /* 0x0000000402057824 */ /* 0x040fe200078e00ff */
[----:B------:R-:W3:Y:S01]  /*0680*/  @!UP1 S2UR UR16, SR_CgaCtaId ;  /* 0x00000000001099c3 */ /* 0x000ee20000008800 */
[C---:B------:R-:W-:Y:S01]  /*0690*/  LEA.HI R7, R2.reuse, R2, RZ, 0x1 ;  /* 0x0000000202077211 */ /* 0x040fe200078f08ff */
[----:B------:R-:W-:Y:S01]  /*06a0*/  VOTEU.ALL UP2, P1 ;  /* 0x00000000003f7886 */ /* 0x000fe20000840000 */
[----:B------:R-:W-:Y:S01]  /*06b0*/  VOTEU.ALL UP3, P1 ;  /* 0x00000000003f7886 */ /* 0x000fe20000860000 */
[----:B------:R-:W-:Y:S01]  /*06c0*/  LOP3.LUT R22, R2, 0xc, R5, 0x78, !PT ;  /* 0x0000000c02167812 */ /* 0x000fe200078e7805 */
[----:B------:R-:W-:Y:S01]  /*06d0*/  VOTEU.ALL UP4, P1 ;  /* 0x00000000003f7886 */ /* 0x000fe20000880000 */
[----:B------:R-:W-:Y:S01]  /*06e0*/  LOP3.LUT R7, R7, 0xfffffffe, RZ, 0xc0, !PT ;  /* 0xfffffffe07077812 */ /* 0x000fe200078ec0ff */
[----:B------:R-:W-:Y:S01]  /*06f0*/  VOTEU.ALL UP5, P1 ;  /* 0x00000000003f7886 */ /* 0x000fe200008a0000 */
[----:B------:R-:W5:Y:S01]  /*0700*/  LDC R5, c[0x0][0x140] ;  /* 0x00005000ff057b82 */ /* 0x000f620000000800 */
[----:B------:R-:W-:-:S02]  /*0710*/  UIADD3 UR4, -UR4, URZ, URZ ;  /* 0x0000003f04047290 */ /* 0x000fc4000fffe13f */
[----:B------:R-:W-:Y:S01]  /*0720*/  IMAD.IADD R7, R2, 0x1, -R7 ;  /* 0x0000000102077824 */ /* 0x000fe200078e0a07 */
[----:B-1----:R-:W-:Y:S01]  /*0730*/  R2UR UR9, R9 ;  /* 0x00000000090972ca */ /* 0x002fe200000e0000 */
[----:B------:R-:W-:-:S03]  /*0740*/  UIMAD UR7, UR7, UR4, UR15 ;  /* 0x00000004070772a4 */ /* 0x000fc6000f8e020f */
[----:B------:R-:W-:Y:S01]  /*0750*/  UMOV UR4, 0x20 ;  /* 0x0000002000047882 */ /* 0x000fe20000000000 */
[----:B--2---:R-:W-:Y:S02]  /*0760*/  @!UP0 ULEA UR12, UR11, UR10, 0x18 ;  /* 0x0000000a0b0c8291 */ /* 0x004fe4000f8ec03f */
[----:B------:R-:W-:Y:S01]  /*0770*/  ISETP.NE.AND P3, PT, R7, UR7, PT ;  /* 0x0000000707007c0c */ /* 0x000fe2000bf65270 */
[----:B------:R-:W-:-:S04]  /*0780*/  @!UP0 UIADD3 UR4, -UR4, 0x100000, URZ ;  /* 0x0010000004048890 */ /* 0x000fc8000fffe13f */
[----:B------:R-:W-:Y:S02]  /*0790*/  @!UP0 USHF.L.U32 UR5, UR4, 0xb, URZ ;  /* 0x0000000b04058899 */ /* 0x000fe4000800063f */
[----:B------:R-:W-:Y:S02]  /*07a0*/  @!UP0 USHF.L.U32 UR4, UR4, 0x1, URZ ;  /* 0x0000000104048899 */ /* 0x000fe4000800063f */
[----:B------:R-:W-:-:S04]  /*07b0*/  @!UP1 UIADD3 UR10, -UR18, 0x100000, URZ ;  /* 0x00100000120a9890 */ /* 0x000fc8000fffe13f */
[----:B------:R-:W-:Y:S02]  /*07c0*/  @!UP1 USHF.L.U32 UR11, UR10, 0xb, URZ ;  /* 0x0000000b0a0b9899 */ /* 0x000fe4000800063f */
[----:B------:R-:W-:Y:S02]  /*07d0*/  @!UP1 USHF.L.U32 UR10, UR10, 0x1, URZ ;  /* 0x000000010a0a9899 */ /* 0x000fe4000800063f */
[----:B---3--:R-:W-:Y:S01]  /*07e0*/  @!UP1 ULEA UR13, UR16, UR13, 0x18 ;  /* 0x0000000d100d9291 */ /* 0x008fe2000f8ec03f */
[----:B------:R-:W-:Y:S01]  /*07f0*/  VOTEU.ALL UP0, P0 ;  /* 0x00000000003f7886 */ /* 0x000fe20000000000 */
[----:B------:R-:W-:Y:S01]  /*0800*/  VOTEU.ALL UP1, P0 ;  /* 0x00000000003f7886 */ /* 0x000fe20000020000 */
[----:B------:R-:W-:Y:S01]  /*0810*/  UIADD3 UR9, -UR9, URZ, URZ ;  /* 0x0000003f09097290 */ /* 0x000fe2000fffe13f */
[----:B------:R-:W-:Y:S01]  /*0820*/  LOP3.LUT P0, RZ, R3, 0x7, RZ, 0xc0, !PT ;  /* 0x0000000703ff7812 */ /* 0x000fe2000780c0ff */
[----:B------:R-:W1:Y:S02]  /*0830*/  FENCE.VIEW.ASYNC.S ;  /* 0x00000000000073c6 */ /* 0x000e640000000000 */
[----:B-1----:R-:W1:Y:S01]  /*0840*/  @!UP0 SYNCS.EXCH.64 URZ, [UR12+0x70], UR4 ;  /* 0x000070040c3f85b2 */ /* 0x002e620008000100 */
[----:B------:R-:W-:-:S02]  /*0850*/  @P3 LEA.HI R2, R22, R22, RZ, 0x1 ;  /* 0x0000001616023211 */ /* 0x000fc400078f08ff */
[----:B-----5:R-:W-:Y:S02]  /*0860*/  ISETP.EQ.U32.AND P1, PT, R5, 0x1, PT ;  /* 0x000000010500780c */ /* 0x020fe40003f22070 */
[----:B------:R-:W-:Y:S02]  /*0870*/  @P3 SHF.R.S32.HI R2, RZ, 0x1, R2 ;  /* 0x00000001ff023819 */ /* 0x000fe40000011402 */
[----:B------:R-:W-:Y:S01]  /*0880*/  ISETP.LT.U32.AND P0, PT, R22, 0x4, !P0 ;  /* 0x000000041600780c */ /* 0x000fe20004701070 */
[----:B------:R2:W3:Y:S01]  /*0890*/  @!UP1 SYNCS.EXCH.64 URZ, [UR12+0x78], UR4 ;  /* 0x000078040c3f95b2 */ /* 0x0004e20008000100 */
[----:B------:R-:W-:Y:S01]  /*08a0*/  NOP ;  /* 0x0000000000007918 */ /* 0x000fe20000000000 */
[----:B--2---:R-:W-:Y:S01]  /*08b0*/  UIMAD UR4, UR17, UR9, UR8 ;  /* 0x00000009110472a4 */ /* 0x004fe2000f8e0208 */
[----:B------:R2:W0:Y:S05]  /*08c0*/  @!UP2 SYNCS.EXCH.64 URZ, [UR13+0x50], UR10 ;  /* 0x0000500a0d3fa5b2 */ /* 0x00042a0008000100 */
[----:B------:R-:W-:-:S02]  /*08d0*/  @P3 ISETP.NE.AND P4, PT, R2, UR4, PT ;  /* 0x0000000402003c0c */ /* 0x000fc4000bf85270 */
[----:B------:R-:W-:Y:S02]  /*08e0*/  SEL R2, RZ, 0x1, !P0 ;  /* 0x00000001ff027807 */ /* 0x000fe40004000000 */
[----:B------:R-:W-:-:S04]  /*08f0*/  @P3 SEL R23, RZ, 0x1, P4 ;  /* 0x00000001ff173807 */ /* 0x000fc80002000000 */
[----:B------:R-:W-:Y:S01]  /*0900*/  LOP3.LUT R23, R23, R2, RZ, 0xc0, !PT ;  /* 0x0000000217177212 */ /* 0x000fe200078ec0ff */
[----:B------:R2:W0:Y:S01]  /*0910*/  @!UP3 SYNCS.EXCH.64 URZ, [UR13+0x58], UR10 ;  /* 0x0000580a0d3fb5b2 */ /* 0x0004220008000100 */
[----:B------:R2:W0:Y:S01]  /*0920*/  @!UP4 SYNCS.EXCH.64 URZ, [UR13+0x60], UR10 ;  /* 0x0000600a0d3fc5b2 */ /* 0x0004220008000100 */
[----:B------:R2:W0:Y:S01]  /*0930*/  @!UP5 SYNCS.EXCH.64 URZ, [UR13+0x68], UR10 ;  /* 0x0000680a0d3fd5b2 */ /* 0x0004220008000100 */
[----:B------:R-:W-:Y:S01]  /*0940*/  NOP ;  /* 0x0000000000007918 */ /* 0x000fe20000000000 */
[----:B-12---:R-:W-:Y:S05]  /*0950*/  @!P1 BRA `(.L_x_3) ;  /* 0x0000000000089947 */ /* 0x006fea0003800000 */
[----:B0--34-:R-:W-:Y:S01]  /*0960*/  UCGABAR_ARV ;  /* 0x00000000000079c7 */ /* 0x019fe20008000000 */
[----:B------:R-:W-:Y:S05]  /*0970*/  BRA `(.L_x_4) ;  /* 0x0000000000047947 */ /* 0x000fea0003800000 */
.L_x_3:
[----:B0--34-:R-:W-:Y:S01]  /*0980*/  NOP ;  /* 0x0000000000007918 */ /* 0x019fe20000000000 */
.L_x_4:
[----:B------:R-:W-:Y:S01]  /*0990*/  ULDC.64 UR4, c[0x0][0x598] ;  /* 0x0001660000047ab9 */ /* 0x000fe20000000a00 */
[----:B------:R-:W-:Y:S01]  /*09a0*/  ULDC.64 UR56, c[0x0][0x208] ;  /* 0x0000820000387ab9 */ /* 0x000fe20000000a00 */
[----:B------:R-:W-:-:S04]  /*09b0*/  ISETP.NE.U32.AND P0, PT, RZ, UR4, PT ;  /* 0x00000004ff007c0c */ /* 0x000fc8000bf05070 */
[----:B------:R-:W-:-:S13]  /*09c0*/  ISETP.NE.AND.EX P0, PT, RZ, UR5, PT, P0 ;  /* 0x00000005ff007c0c */ /* 0x000fda000bf05300 */
[----:B------:R-:W-:Y:S05]  /*09d0*/  @!P0 BRA `(.L_x_5) ;  /* 0x00000000001c8947 */ /* 0x000fea0003800000 */
[----:B------:R-:W0:Y:S02]  /*09e0*/  LDC.64 R4, c[0x0][0x598] ;  /* 0x00016600ff047b82 */ /* 0x000e240000000a00 */
[----:B0-----:R-:W2:Y:S02]  /*09f0*/  LDG.E.64 R4, desc[UR56][R4.64] ;  /* 0x0000003804047981 */ /* 0x001ea4000c1e1b00 */
[----:B--2---:R-:W-:-:S04]  /*0a00*/  ISETP.NE.U32.AND P0, PT, R4, RZ, PT ;  /* 0x000000ff0400720c */ /* 0x004fc80003f05070 */
[----:B------:R-:W-:-:S13]  /*0a10*/  ISETP.NE.AND.EX P0, PT, R5, RZ, PT, P0 ;  /* 0x000000ff0500720c */ /* 0x000fda0003f05300 */
[----:B------:R-:W-:Y:S05]  /*0a20*/  @!P0 BRA `(.L_x_5) ;  /* 0x0000000000088947 */ /* 0x000fea0003800000 */
[----:B------:R0:W5:Y:S01]  /*0a30*/  LD.E R56, desc[UR56][R4.64] ;  /* 0x0000003804387980 */ /* 0x000162000c101900 */
[----:B------:R-:W-:Y:S05]  /*0a40*/  BRA `(.L_x_6) ;  /* 0x0000000000247947 */ /* 0x000fea0003800000 */
.L_x_5:
[----:B------:R-:W-:Y:S02]  /*0a50*/  ULDC.64 UR4, c[0x0][0x588] ;  /* 0x0001620000047ab9 */ /* 0x000fe40000000a00 */
[----:B------:R-:W-:-:S04]  /*0a60*/  ISETP.NE.U32.AND P0, PT, RZ, UR4, PT ;  /* 0x00000004ff007c0c */ /* 0x000fc8000bf05070 */
[----:B------:R-:W-:-:S13]  /*0a70*/  ISETP.NE.AND.EX P0, PT, RZ, UR5, PT, P0 ;  /* 0x00000005ff007c0c */ /* 0x000fda000bf05300 */
[----:B------:R-:W-:Y:S05]  /*0a80*/  @!P0 BRA `(.L_x_7) ;  /* 0x00000000000c8947 */ /* 0x000fea0003800000 */
[----:B------:R-:W0:Y:S02]  /*0a90*/  LDC.64 R56, c[0x0][0x588] ;  /* 0x00016200ff387b82 */ /* 0x000e240000000a00 */
[----:B0-----:R1:W5:Y:S01]  /*0aa0*/  LDG.E R56, desc[UR56][R56.64] ;  /* 0x0000003838387981 */ /* 0x001362000c1e1900 */
[----:B------:R-:W-:Y:S05]  /*0ab0*/  BRA `(.L_x_6) ;  /* 0x0000000000087947 */ /* 0x000fea0003800000 */
.L_x_7:
[----:B------:R-:W-:Y:S02]  /*0ac0*/  ULDC UR4, c[0x0][0x580] ;  /* 0x0001600000047ab9 */ /* 0x000fe40000000800 */
[----:B------:R-:W-:-:S07]  /*0ad0*/  IMAD.U32 R56, RZ, RZ, UR4 ;  /* 0x00000004ff387e24 */ /* 0x000fce000f8e00ff */
.L_x_6:
[----:B------:R-:W-:Y:S02]  /*0ae0*/  ULDC.64 UR4, c[0x0][0x5a0] ;  /* 0x0001680000047ab9 */ /* 0x000fe40000000a00 */
[----:B------:R-:W-:-:S04]  /*0af0*/  ISETP.NE.U32.AND P0, PT, RZ, UR4, PT ;  /* 0x00000004ff007c0c */ /* 0x000fc8000bf05070 */
[----:B------:R-:W-:-:S13]  /*0b00*/  ISETP.NE.AND.EX P0, PT, RZ, UR5, PT, P0 ;  /* 0x00000005ff007c0c */ /* 0x000fda000bf05300 */
[----:B------:R-:W-:Y:S05]  /*0b10*/  @!P0 BRA `(.L_x_8) ;  /* 0x00000000001c8947 */ /* 0x000fea0003800000 */
[----:B0-----:R-:W0:Y:S02]  /*0b20*/  LDC.64 R4, c[0x0][0x5a0] ;  /* 0x00016800ff047b82 */ /* 0x001e240000000a00 */
[----:B0-----:R-:W2:Y:S02]  /*0b30*/  LDG.E.64 R4, desc[UR56][R4.64] ;  /* 0x0000003804047981 */ /* 0x001ea4000c1e1b00 */
[----:B--2---:R-:W-:-:S04]  /*0b40*/  ISETP.NE.U32.AND P0, PT, R4, RZ, PT ;  /* 0x000000ff0400720c */ /* 0x004fc80003f05070 */
[----:B------:R-:W-:-:S13]  /*0b50*/  ISETP.NE.AND.EX P0, PT, R5, RZ, PT, P0 ;  /* 0x000000ff0500720c */ /* 0x000fda0003f05300 */
[----:B------:R-:W-:Y:S05]  /*0b60*/  @!P0 BRA `(.L_x_8) ;  /* 0x0000000000088947 */ /* 0x000fea0003800000 */
[----:B-1----:R0:W5:Y:S01]  /*0b70*/  LD.E R57, desc[UR56][R4.64] ;  /* 0x0000003804397980 */ /* 0x002162000c101900 */
[----:B------:R-:W-:Y:S05]  /*0b80*/  BRA `(.L_x_9) ;  /* 0x0000000000247947 */ /* 0x000fea0003800000 */
.L_x_8:
[----:B------:R-:W-:Y:S02]  /*0b90*/  ULDC.64 UR4, c[0x0][0x590] ;  /* 0x0001640000047ab9 */ /* 0x000fe40000000a00 */
[----:B------:R-:W-:-:S04]  /*0ba0*/  ISETP.NE.U32.AND P0, PT, RZ, UR4, PT ;  /* 0x00000004ff007c0c */ /* 0x000fc8000bf05070 */
[----:B------:R-:W-:-:S13]  /*0bb0*/  ISETP.NE.AND.EX P0, PT, RZ, UR5, PT, P0 ;  /* 0x00000005ff007c0c */ /* 0x000fda000bf05300 */
[----:B------:R-:W-:Y:S05]  /*0bc0*/  @!P0 BRA `(.L_x_10) ;  /* 0x00000000000c8947 */ /* 0x000fea0003800000 */
[----:B0-----:R-:W1:Y:S02]  /*0bd0*/  LDC.64 R4, c[0x0][0x590] ;  /* 0x00016400ff047b82 */ /* 0x001e640000000a00 */
[----:B-1----:R1:W5:Y:S01]  /*0be0*/  LDG.E R57, desc[UR56][R4.64] ;  /* 0x0000003804397981 */ /* 0x002362000c1e1900 */
[----:B------:R-:W-:Y:S05]  /*0bf0*/  BRA `(.L_x_9) ;  /* 0x0000000000087947 */ /* 0x000fea0003800000 */
.L_x_10:
[----:B------:R-:W-:Y:S02]  /*0c00*/  ULDC UR4, c[0x0][0x584] ;  /* 0x0001610000047ab9 */ /* 0x000fe40000000800 */
[----:B-1----:R-:W-:-:S07]  /*0c10*/  IMAD.U32 R57, RZ, RZ, UR4 ;  /* 0x00000004ff397e24 */ /* 0x002fce000f8e00ff */
.L_x_9:
[----:B------:R-:W-:Y:S01]  /*0c20*/  ULDC UR4, c[0x0][0x65c] ;  /* 0x0001970000047ab9 */ /* 0x000fe20000000800 */
[----:B01----:R-:W0:Y:S01]  /*0c30*/  LDC.64 R4, c[0x0][0x650] ;  /* 0x00019400ff047b82 */ /* 0x003e220000000a00 */
[----:B------:R-:W-:Y:S01]  /*0c40*/  UISETP.NE.AND UP2, UPT, UR4, 0x1, UPT ;  /* 0x000000010400788c */ /* 0x000fe2000bf45270 */
[----:B------:R-:W-:Y:S01]  /*0c50*/  IMAD.MOV.U32 R18, RZ, RZ, -0x1 ;  /* 0xffffffffff127424 */ /* 0x000fe200078e00ff */
[----:B------:R-:W-:Y:S01]  /*0c60*/  UISETP.NE.AND UP0, UPT, UR19, 0x2, UPT ;  /* 0x000000021300788c */ /* 0x000fe2000bf05270 */
[----:B------:R-:W-:Y:S01]  /*0c70*/  IMAD.MOV.U32 R19, RZ, RZ, -0x1 ;  /* 0xffffffffff137424 */ /* 0x000fe200078e00ff */
[----:B------:R-:W-:-:S07]  /*0c80*/  UP2UR UR38, UPR, URZ, 0x4 ;  /* 0x000000043f267883 */ /* 0x000fce0008000000 */
[----:B------:R-:W-:Y:S01]  /*0c90*/  @UP2 ULDC UR12, c[0x0][0x10] ;  /* 0x00000400000c2ab9 */ /* 0x000fe20000000800 */
[----:B------:R-:W-:Y:S01]  /*0ca0*/  @UP2 UMOV UR4, UR8 ;  /* 0x0000000800042c82 */ /* 0x000fe20008000000 */
[----:B------:R-:W-:Y:S01]  /*0cb0*/  @UP2 UMOV UR5, URZ ;  /* 0x0000003f00052c82 */ /* 0x000fe20008000000 */
[----:B------:R-:W-:Y:S01]  /*0cc0*/  @!UP2 ULDC UR16, c[0x0][0xc] ;  /* 0x000003000010aab9 */ /* 0x000fe20000000800 */
[----:B------:R-:W-:Y:S01]  /*0cd0*/  @UP2 UIMAD.WIDE.U32 UR12, UR15, UR12, UR4 ;  /* 0x0000000c0f0c22a5 */ /* 0x000fe2000f8e0004 */
[----:B------:R-:W-:Y:S02]  /*0ce0*/  ULDC UR10, c[0x0][0xc] ;  /* 0x00000300000a7ab9 */ /* 0x000fe40000000800 */
[----:B------:R-:W-:Y:S01]  /*0cf0*/  @UP2 UMOV UR4, URZ ;  /* 0x0000003f00042c82 */ /* 0x000fe20008000000 */
[----:B------:R-:W-:Y:S01]  /*0d00*/  UMOV UR5, URZ ;  /* 0x0000003f00057c82 */ /* 0x000fe20008000000 */
[----:B------:R-:W-:Y:S01]  /*0d10*/  @UP2 UIADD3 UR18, UR13, UR4, URZ ;  /* 0x000000040d122290 */ /* 0x000fe2000fffe03f */
[----:B------:R-:W-:-:S02]  /*0d20*/  ULDC UR11, c[0x0][0x10] ;  /* 0x00000400000b7ab9 */ /* 0x000fc40000000800 */
[----:B------:R-:W-:Y:S01]  /*0d30*/  UMOV UR4, UR15 ;  /* 0x0000000f00047c82 */ /* 0x000fe20008000000 */
[----:B------:R-:W-:Y:S02]  /*0d40*/  UIMAD.WIDE.U32 UR10, UR10, UR11, URZ ;  /* 0x0000000b0a0a72a5 */ /* 0x000fe4000f8e003f */
[----:B------:R-:W-:Y:S01]  /*0d50*/  @!UP2 UIMAD.WIDE.U32 UR4, UR8, UR16, UR4 ;  /* 0x000000100804a2a5 */ /* 0x000fe2000f8e0004 */
[----:B------:R-:W-:Y:S02]  /*0d60*/  ULDC UR13, c[0x0][0x14] ;  /* 0x00000500000d7ab9 */ /* 0x000fe40000000800 */
[----:B------:R-:W-:Y:S02]  /*0d70*/  UIMAD.WIDE.U32 UR54, UR10, UR13, URZ ;  /* 0x0000000d0a3672a5 */ /* 0x000fe4000f8e003f */
[----:B------:R-:W-:Y:S02]  /*0d80*/  UIMAD UR39, UR11, UR13, URZ ;  /* 0x0000000d0b2772a4 */ /* 0x000fe4000f8e023f */
[----:B------:R-:W-:Y:S01]  /*0d90*/  @!UP2 UMOV UR12, UR4 ;  /* 0x00000004000cac82 */ /* 0x000fe20008000000 */
[----:B------:R-:W-:Y:S01]  /*0da0*/  @!UP2 UMOV UR18, UR5 ;  /* 0x000000050012ac82 */ /* 0x000fe20008000000 */
[----:B------:R-:W-:-:S02]  /*0db0*/  UIADD3 UR39, UR55, UR39, URZ ;  /* 0x0000002737277290 */ /* 0x000fc4000fffe03f */
[----:B------:R-:W-:-:S04]  /*0dc0*/  UIADD3 UR4, UP1, UR12, UR54, URZ ;  /* 0x000000360c047290 */ /* 0x000fc8000ff3e03f */
[----:B------:R-:W-:Y:S02]  /*0dd0*/  UIADD3.X UR5, UR18, UR39, URZ, UP1, !UPT ;  /* 0x0000002712057290 */ /* 0x000fe40008ffe43f */
[----:B------:R-:W-:Y:S02]  /*0de0*/  USEL UR4, UR4, UR12, !UP0 ;  /* 0x0000000c04047287 */ /* 0x000fe4000c000000 */
[----:B------:R-:W-:-:S04]  /*0df0*/  USEL UR5, UR5, UR18, !UP0 ;  /* 0x0000001205057287 */ /* 0x000fc8000c000000 */
[----:B0-----:R-:W-:Y:S01]  /*0e00*/  ISETP.LE.U32.AND P0, PT, R4, UR4, PT ;  /* 0x0000000404007c0c */ /* 0x001fe2000bf03070 */
[----:B------:R-:W-:Y:S01]  /*0e10*/  IMAD.U32 R16, RZ, RZ, UR4 ;  /* 0x00000004ff107e24 */ /* 0x000fe2000f8e00ff */
[----:B------:R-:W-:Y:S01]  /*0e20*/  PRMT R4, RZ, 0x7610, R4 ;  /* 0x00007610ff047816 */ /* 0x000fe20000000004 */
[----:B------:R-:W-:Y:S02]  /*0e30*/  IMAD.U32 R2, RZ, RZ, UR5 ;  /* 0x00000005ff027e24 */ /* 0x000fe4000f8e00ff */
[----:B------:R-:W-:-:S03]  /*0e40*/  IMAD.U32 R17, RZ, RZ, UR5 ;  /* 0x00000005ff117e24 */ /* 0x000fc6000f8e00ff */
[----:B------:R-:W-:Y:S01]  /*0e50*/  ISETP.GE.U32.AND.EX P0, PT, R2, R5, PT, P0 ;  /* 0x000000050200720c */ /* 0x000fe20003f06100 */
[----:B------:R-:W-:-:S12]  /*0e60*/  IMAD.MOV.U32 R2, RZ, RZ, -0x1 ;  /* 0xffffffffff027424 */ /* 0x000fd800078e00ff */
[----:B------:R-:W-:Y:S05]  /*0e70*/  @P0 BRA `(.L_x_11) ;  /* 0x0000000400500947 */ /* 0x000fea0003800000 */
[----:B------:R-:W-:Y:S01]  /*0e80*/  ULDC.64 UR18, c[0x0][0x628] ;  /* 0x00018a0000127ab9 */ /* 0x000fe20000000a00 */
[C---:B------:R-:W-:Y:S01]  /*0e90*/  R2UR UR20, R16.reuse ;  /* 0x00000000101472ca */ /* 0x040fe200000e0000 */
[----:B------:R-:W-:Y:S01]  /*0ea0*/  ULDC UR16, c[0x0][0x630] ;  /* 0x00018c0000107ab9 */ /* 0x000fe20000000800 */
[----:B------:R-:W-:Y:S02]  /*0eb0*/  ISETP.NE.U32.AND P0, PT, RZ, UR18, PT ;  /* 0x00000012ff007c0c */ /* 0x000fe4000bf05070 */
[----:B------:R-:W-:Y:S02]  /*0ec0*/  R2UR UR4, R16 ;  /* 0x00000000100472ca */ /* 0x000fe400000e0000 */
[----:B------:R-:W-:Y:S02]  /*0ed0*/  ISETP.NE.AND.EX P0, PT, RZ, UR19, PT, P0 ;  /* 0x00000013ff007c0c */ /* 0x000fe4000bf05300 */
[----:B------:R-:W-:-:S11]  /*0ee0*/  R2UR UR5, R17 ;  /* 0x00000000110572ca */ /* 0x000fd600000e0000 */
[----:B------:R-:W-:Y:S05]  /*0ef0*/  @!P0 BRA `(.L_x_12) ;  /* 0x0000000000308947 */ /* 0x000fea0003800000 */
[----:B------:R-:W-:Y:S01]  /*0f00*/  R2UR UR4, R16 ;  /* 0x00000000100472ca */ /* 0x000fe200000e0000 */
[----:B------:R-:W-:Y:S01]  /*0f10*/  ULDC UR12, c[0x0][0x634] ;  /* 0x00018d00000c7ab9 */ /* 0x000fe20000000800 */
[----:B------:R-:W-:-:S11]  /*0f20*/  R2UR UR15, R17 ;  /* 0x00000000110f72ca */ /* 0x000fd600000e0000 */
[----:B------:R-:W-:-:S04]  /*0f30*/  UIADD3 UR12, UP1, UR4, UR12, URZ ;  /* 0x0000000c040c7290 */ /* 0x000fc8000ff3e03f */
[----:B------:R-:W-:-:S04]  /*0f40*/  UIADD3.X UR15, URZ, UR15, URZ, UP1, !UPT ;  /* 0x0000000f3f0f7290 */ /* 0x000fc80008ffe43f */
[----:B------:R-:W-:-:S04]  /*0f50*/  UIMAD.WIDE.U32 UR4, UR15, UR18, URZ ;  /* 0x000000120f0472a5 */ /* 0x000fc8000f8e003f */
[----:B------:R-:W-:Y:S02]  /*0f60*/  UIMAD.WIDE.U32 UR10, UP1, UR12, UR19, UR4 ;  /* 0x000000130c0a72a5 */ /* 0x000fe4000f820004 */
[----:B------:R-:W-:Y:S02]  /*0f70*/  UIMAD.WIDE.U32 UR4, UR12, UR18, URZ ;  /* 0x000000120c0472a5 */ /* 0x000fe4000f8e003f */
[----:B------:R-:W-:Y:S02]  /*0f80*/  UIADD3.X UR13, URZ, URZ, URZ, UP1, !UPT ;  /* 0x0000003f3f0d7290 */ /* 0x000fe40008ffe43f */
[----:B------:R-:W-:Y:S01]  /*0f90*/  UIADD3 URZ, UP1, UR5, UR10, URZ ;  /* 0x0000000a053f7290 */ /* 0x000fe2000ff3e03f */
[----:B------:R-:W-:-:S03]  /*0fa0*/  UMOV UR12, UR11 ;  /* 0x0000000b000c7c82 */ /* 0x000fc60008000000 */
[----:B------:R-:W-:-:S12]  /*0fb0*/  UIMAD.WIDE.U32.X UR4, UR15, UR19, UR12, UP1 ;  /* 0x000000130f0472a5 */ /* 0x000fd800088e040c */
.L_x_12:
[----:B------:R-:W-:Y:S01]  /*0fc0*/  USHF.R.U64 UR4, UR4, UR16, UR5 ;  /* 0x0000001004047299 */ /* 0x000fe20008001205 */
[----:B------:R-:W-:Y:S01]  /*0fd0*/  R2UR UR11, R17 ;  /* 0x00000000110b72ca */ /* 0x000fe200000e0000 */
[----:B------:R-:W-:Y:S02]  /*0fe0*/  USHF.R.U32.HI UR5, URZ, UR16, UR5 ;  /* 0x000000103f057299 */ /* 0x000fe40008011605 */
[----:B------:R-:W-:Y:S01]  /*0ff0*/  UIADD3 UR12, UP1, URZ, -UR4, URZ ;  /* 0x800000043f0c7290 */ /* 0x000fe2000ff3e03f */
[----:B------:R-:W-:Y:S01]  /*1000*/  ULDC.64 UR18, c[0x0][0x620] ;  /* 0x0001880000127ab9 */ /* 0x000fe20000000a00 */
[----:B------:R-:W-:Y:S02]  /*1010*/  UISETP.NE.AND UP2, UPT, UR38, URZ, UPT ;  /* 0x0000003f2600728c */ /* 0x000fe4000bf45270 */
[----:B------:R-:W-:Y:S01]  /*1020*/  UIADD3.X UR5, URZ, ~UR5, URZ, UP1, !UPT ;  /* 0x800000053f057290 */ /* 0x000fe20008ffe43f */
[----:B------:R-:W-:Y:S01]  /*1030*/  UMOV UR10, UR20 ;  /* 0x00000014000a7c82 */ /* 0x000fe20008000000 */
[----:B------:R-:W-:-:S02]  /*1040*/  ULDC UR13, c[0x0][0x618] ;  /* 0x00018600000d7ab9 */ /* 0x000fc40000000800 */
[----:B------:R-:W-:Y:S02]  /*1050*/  UIMAD UR5, UR5, UR18, URZ ;  /* 0x00000012050572a4 */ /* 0x000fe4000f8e023f */
[----:B------:R-:W-:Y:S02]  /*1060*/  UIMAD.WIDE.U32 UR10, UR12, UR18, UR10 ;  /* 0x000000120c0a72a5 */ /* 0x000fe4000f8e000a */
[----:B------:R-:W-:Y:S02]  /*1070*/  UIMAD UR12, UR12, UR19, UR5 ;  /* 0x000000130c0c72a4 */ /* 0x000fe4000f8e0205 */
[----:B------:R-:W-:Y:S02]  /*1080*/  @UP2 UIMAD UR7, UR17, UR9, UR8 ;  /* 0x00000009110722a4 */ /* 0x000fe4000f8e0208 */
[----:B------:R-:W-:Y:S01]  /*1090*/  UIADD3 UR11, UR11, UR12, URZ ;  /* 0x0000000c0b0b7290 */ /* 0x000fe2000fffe03f */
[----:B------:R-:W-:Y:S01]  /*10a0*/  ULDC.64 UR8, c[0x0][0x640] ;  /* 0x0001900000087ab9 */ /* 0x000fe20000000a00 */
[----:B------:R-:W-:-:S02]  /*10b0*/  ULDC UR15, c[0x0][0x608] ;  /* 0x00018200000f7ab9 */ /* 0x000fc40000000800 */
[----:B------:R-:W-:Y:S01]  /*10c0*/  USHF.R.U64 UR20, UR10, UR13, UR11 ;  /* 0x0000000d0a147299 */ /* 0x000fe2000800120b */
[----:B------:R-:W-:Y:S01]  /*10d0*/  ISETP.NE.U32.AND P0, PT, RZ, UR8, PT ;  /* 0x00000008ff007c0c */ /* 0x000fe2000bf05070 */
[----:B------:R-:W-:Y:S01]  /*10e0*/  USHF.R.U32.HI UR11, URZ, UR13, UR11 ;  /* 0x0000000d3f0b7299 */ /* 0x000fe2000801160b */
[----:B------:R-:W-:Y:S02]  /*10f0*/  ULDC UR21, c[0x0][0x658] ;  /* 0x0001960000157ab9 */ /* 0x000fe40000000800 */
[----:B------:R-:W-:Y:S01]  /*1100*/  ISETP.NE.AND.EX P0, PT, RZ, UR9, PT, P0 ;  /* 0x00000009ff007c0c */ /* 0x000fe2000bf05300 */
[----:B------:R-:W-:Y:S02]  /*1110*/  USHF.R.U64 UR25, UR20, UR15, UR11 ;  /* 0x0000000f14197299 */ /* 0x000fe4000800120b */
[----:B------:R-:W-:Y:S01]  /*1120*/  USHF.R.U32.HI UR11, URZ, UR15, UR11 ;  /* 0x0000000f3f0b7299 */ /* 0x000fe2000801160b */
[----:B------:R-:W-:Y:S01]  /*1130*/  UMOV UR10, 0xffffffff ;  /* 0xffffffff000a7882 */ /* 0x000fe20000000000 */
[----:B------:R-:W-:Y:S01]  /*1140*/  ULDC UR5, c[0x0][0x600] ;  /* 0x0001800000057ab9 */ /* 0x000fe20000000800 */
[----:B------:R-:W-:-:S02]  /*1150*/  USHF.L.U32 UR10, UR10, UR21, URZ ;  /* 0x000000150a0a7299 */ /* 0x000fc4000800063f */
[----:B------:R-:W-:Y:S02]  /*1160*/  USHF.R.U64 UR26, UR25, UR21, UR11 ;  /* 0x00000015191a7299 */ /* 0x000fe4000800120b */
[----:B------:R-:W-:Y:S02]  /*1170*/  ULOP3.LUT UR15, URZ, UR10, URZ, 0x33, !UPT ;  /* 0x0000000a3f0f7292 */ /* 0x000fe4000f8e333f */
[----:B------:R-:W-:Y:S02]  /*1180*/  UIADD3 UR19, UR5, -0x1, URZ ;  /* 0xffffffff05137890 */ /* 0x000fe4000fffe03f */
[----:B------:R-:W-:Y:S01]  /*1190*/  USHF.R.U32.HI UR11, URZ, UR21, UR11 ;  /* 0x000000153f0b7299 */ /* 0x000fe2000801160b */
[----:B------:R-:W-:Y:S01]  /*11a0*/  ULDC UR22, c[0x0][0x648] ;  /* 0x0001920000167ab9 */ /* 0x000fe20000000800 */
[----:B------:R-:W-:Y:S01]  /*11b0*/  ULDC UR23, c[0x0][0x638] ;  /* 0x00018e0000177ab9 */ /* 0x000fe20000000800 */
[----:B------:R-:W-:Y:S01]  /*11c0*/  UMOV UR24, 0x1 ;  /* 0x0000000100187882 */ /* 0x000fe20000000000 */
[----:B------:R-:W-:Y:S01]  /*11d0*/  UMOV UR10, UR26 ;  /* 0x0000001a000a7c82 */ /* 0x000fe20008000000 */
[----:B------:R-:W-:Y:S07]  /*11e0*/  @!P0 BRA `(.L_x_13) ;  /* 0x0000000000308947 */ /* 0x000fee0003800000 */
[----:B------:R-:W-:Y:S02]  /*11f0*/  ULDC UR16, c[0x0][0x64c] ;  /* 0x0001930000107ab9 */ /* 0x000fe40000000800 */
        /* <DEDUP_REMOVED lines=8> */
[----:B------:R-:W-:-:S07]  /*1280*/  UIMAD.WIDE.U32.X UR8, UR18, UR9, UR16, UP1 ;  /* 0x00000009120872a5 */ /* 0x000fce00088e0410 */
[----:B------:R-:W-:Y:S01]  /*1290*/  UMOV UR10, UR8 ;  /* 0x00000008000a7c82 */ /* 0x000fe20008000000 */
[----:B------:R-:W-:-:S05]  /*12a0*/  UMOV UR11, UR9 ;  /* 0x00000009000b7c82 */ /* 0x000fca0008000000 */
.L_x_13:
[----:B------:R-:W-:Y:S01]  /*12b0*/  USHF.R.U64 UR9, UR10, UR22, UR11 ;  /* 0x000000160a097299 */ /* 0x000fe2000800120b */
[----:B------:R-:W-:Y:S01]  /*12c0*/  IMAD.MOV.U32 R4, RZ, RZ, 0x1 ;  /* 0x00000001ff047424 */ /* 0x000fe200078e00ff */
[----:B------:R-:W-:Y:S01]  /*12d0*/  USHF.L.U32 UR8, UR24, UR21, URZ ;  /* 0x0000001518087299 */ /* 0x000fe2000800063f */
[----:B------:R-:W-:Y:S01]  /*12e0*/  IMAD.U32 R19, RZ, RZ, UR4 ;  /* 0x00000004ff137e24 */ /* 0x000fe2000f8e00ff */
[----:B------:R-:W-:Y:S02]  /*12f0*/  ULOP3.LUT UR15, UR25, UR15, URZ, 0xc0, !UPT ;  /* 0x0000000f190f7292 */ /* 0x000fe4000f8ec03f */
[----:B------:R-:W-:Y:S02]  /*1300*/  UIADD3 UR10, -UR9, URZ, URZ ;  /* 0x0000003f090a7290 */ /* 0x000fe4000fffe13f */
[----:B------:R-:W-:Y:S02]  /*1310*/  UIMAD UR15, UR8, UR9, UR15 ;  /* 0x00000009080f72a4 */ /* 0x000fe4000f8e020f */
[----:B------:R-:W-:-:S02]  /*1320*/  ULOP3.LUT UR19, UR20, UR19, URZ, 0xc0, !UPT ;  /* 0x0000001314137292 */ /* 0x000fc4000f8ec03f */
[----:B------:R-:W-:Y:S01]  /*1330*/  UIMAD UR8, UR10, UR23, UR26 ;  /* 0x000000170a0872a4 */ /* 0x000fe2000f8e021a */
[----:B------:R-:W-:Y:S01]  /*1340*/  ULDC UR9, c[0x0][0x610] ;  /* 0x0001840000097ab9 */ /* 0x000fe20000000800 */
[----:B------:R-:W-:Y:S02]  /*1350*/  UISETP.NE.AND UP1, UPT, UR38, URZ, UPT ;  /* 0x0000003f2600728c */ /* 0x000fe4000bf25270 */
[----:B------:R-:W-:Y:S02]  /*1360*/  UIMAD UR7, UR15, UR9, UR7 ;  /* 0x000000090f0772a4 */ /* 0x000fe4000f8e0207 */
[----:B------:R-:W-:-:S04]  /*1370*/  UIMAD UR8, UR8, UR5, UR19 ;  /* 0x00000005080872a4 */ /* 0x000fc8000f8e0213 */
[----:B------:R-:W-:Y:S02]  /*1380*/  USEL UR5, UR8, UR7, !UP1 ;  /* 0x0000000708057287 */ /* 0x000fe4000c800000 */
[----:B------:R-:W-:-:S04]  /*1390*/  USEL UR7, UR7, UR8, !UP1 ;  /* 0x0000000807077287 */ /* 0x000fc8000c800000 */
[----:B------:R-:W-:Y:S02]  /*13a0*/  IMAD.U32 R2, RZ, RZ, UR5 ;  /* 0x00000005ff027e24 */ /* 0x000fe4000f8e00ff */
[----:B------:R-:W-:-:S07]  /*13b0*/  IMAD.U32 R18, RZ, RZ, UR7 ;  /* 0x00000007ff127e24 */ /* 0x000fce000f8e00ff */
.L_x_11:
[----:B------:R-:W-:Y:S05]  /*13c0*/  @!P1 BRA `(.L_x_14) ;  /* 0x00000000000c9947 */ /* 0x000fea0003800000 */
[----:B------:R-:W-:Y:S01]  /*13d0*/  UCGABAR_WAIT ;  /* 0x0000000000007dc7 */ /* 0x000fe20008000000 */
[----:B------:R-:W-:Y:S01]  /*13e0*/  CCTL.IVALL ;  /* 0x00000000ff00798f */ /* 0x000fe20002000000 */
[----:B------:R-:W-:Y:S05]  /*13f0*/  BRA `(.L_x_15) ;  /* 0x0000000000047947 */ /* 0x000fea0003800000 */
.L_x_14:
[----:B------:R-:W-:Y:S06]  /*1400*/  BAR.SYNC.DEFER_BLOCKING 0x0 ;  /* 0x0000000000007b1d */ /* 0x000fec0000010000 */
.L_x_15:
[----:B------:R-:W-:Y:S02]  /*1410*/  ULDC UR4, c[0x0][0x28c] ;  /* 0x0000a30000047ab9 */ /* 0x000fe40000000800 */
[----:B------:R-:W-:-:S04]  /*1420*/  UIADD3 UR4, UR4, 0x7f, URZ ;  /* 0x0000007f04047890 */ /* 0x000fc8000fffe03f */
[----:B------:R-:W-:-:S04]  /*1430*/  USHF.R.S32.HI UR5, URZ, 0x1f, UR4 ;  /* 0x0000001f3f057899 */ /* 0x000fc80008011404 */
[----:B------:R-:W-:-:S04]  /*1440*/  ULEA.HI UR5, UR5, UR4, URZ, 0x7 ;  /* 0x0000000405057291 */ /* 0x000fc8000f8f383f */
[----:B------:R-:W-:Y:S01]  /*1450*/  USHF.R.S32.HI UR37, URZ, 0x7, UR5 ;  /* 0x000000073f257899 */ /* 0x000fe20008011405 */
[----:B------:R-:W-:Y:S11]  /*1460*/  @!P2 BRA `(.L_x_16) ;  /* 0x0000003c0010a947 */ /* 0x000ff60003800000 */
[----:B------:R-:W-:-:S06]  /*1470*/  UISETP.GT.U32.AND UP1, UPT, UR14, 0x1, UPT ;  /* 0x000000010e00788c */ /* 0x000fcc000bf24070 */
[----:B------:R-:W-:-:S13]  /*1480*/  PLOP3.LUT P0, PT, PT, PT, UP1, 0x80, 0x0 ;  /* 0x000000000000781c */ /* 0x000fda0003f0f018 */
[----:B------:R-:W-:Y:S05]  /*1490*/  @P0 EXIT ;  /* 0x000000000000094d */ /* 0x000fea0003800000 */
.L_x_17:
[----:B------:R-:W-:-:S08]  /*14a0*/  NOP ;  /* 0x0000000000007918 */ /* 0x000fd00000000000 */
[----:B------:R-:W0:Y:S02]  /*14b0*/  USETMAXREG.TRY_ALLOC.CTAPOOL UP1, 0xe8 ;  /* 0x000000e8000079c8 */ /* 0x000e240008020600 */
[----:B0-----:R-:W-:-:S13]  /*14c0*/  PLOP3.LUT P0, PT, PT, PT, UP1, 0x80, 0x0 ;  /* 0x000000000000781c */ /* 0x001fda0003f0f018 */
[----:B------:R-:W-:Y:S05]  /*14d0*/  @!P0 BRA `(.L_x_17) ;  /* 0xfffffffc00f08947 */ /* 0x000fea000383ffff */
[----:B------:R-:W-:-:S13]  /*14e0*/  LOP3.LUT P0, RZ, R4, 0xff, RZ, 0xc0, !PT ;  /* 0x000000ff04ff7812 */ /* 0x000fda000780c0ff */
[----:B------:R-:W-:Y:S05]  /*14f0*/  @!P0 EXIT ;  /* 0x000000000000894d */ /* 0x000fea0003800000 */
[----:B------:R-:W0:Y:S01]  /*1500*/  S2UR UR5, SR_CgaCtaId ;  /* 0x00000000000579c3 */ /* 0x000e220000008800 */
[CC--:B------:R-:W-:Y:S01]  /*1510*/  LEA.HI R0, R6.reuse, R3.reuse, RZ, 0x2 ;  /* 0x0000000306007211 */ /* 0x0c0fe200078f10ff */
[----:B------:R-:W-:Y:S01]  /*1520*/  USHF.R.U32.HI UR4, URZ, 0x2, UR37 ;  /* 0x000000023f047899 */ /* 0x000fe20008011625 */
[----:B------:R-:W-:Y:S01]  /*1530*/  LEA.HI R6, R6, R3, RZ, 0x5 ;  /* 0x0000000306067211 */ /* 0x000fe200078f28ff */
[----:B------:R-:W-:Y:S01]  /*1540*/  UMOV UR41, 0x400 ;  /* 0x0000040000297882 */ /* 0x000fe20000000000 */
[--C-:B------:R-:W-:Y:S01]  /*1550*/  SHF.R.S32.HI R58, RZ, 0x2, R0.reuse ;  /* 0x00000002ff3a7819 */ /* 0x100fe20000011400 */
[----:B------:R-:W-:Y:S01]  /*1560*/  ULOP3.LUT UR44, UR37, 0x3, URZ, 0xc0, !UPT ;  /* 0x00000003252c7892 */ /* 0x000fe2000f8ec03f */
[----:B------:R-:W-:Y:S01]  /*1570*/  SHF.R.S32.HI R5, RZ, 0x1f, R0 ;  /* 0x0000001fff057819 */ /* 0x000fe20000011400 */
[----:B------:R-:W1:Y:S01]  /*1580*/  LDC.64 R8, c[0x0][0x5c8] ;  /* 0x00017200ff087b82 */ /* 0x000e620000000a00 */
[----:B------:R-:W-:Y:S01]  /*1590*/  LOP3.LUT R0, R0, 0xfffffffc, RZ, 0xc0, !PT ;  /* 0xfffffffc00007812 */ /* 0x000fe200078ec0ff */
[----:B------:R-:W-:Y:S01]  /*15a0*/  ULOP3.LUT UR4, UR4, 0x1, URZ, 0xc0, !UPT ;  /* 0x0000000104047892 */ /* 0x000fe2000f8ec03f */
[----:B------:R-:W-:Y:S01]  /*15b0*/  LEA.HI R5, R5, R58, RZ, 0x3 ;  /* 0x0000003a05057211 */ /* 0x000fe200078f18ff */
[----:B------:R-:W-:-:S02]  /*15c0*/  USEL UR44, UR44, URZ, !UP0 ;  /* 0x0000003f2c2c7287 */ /* 0x000fc4000c000000 */
[----:B------:R-:W-:Y:S01]  /*15d0*/  IMAD.IADD R3, R3, 0x1, -R0 ;  /* 0x0000000103037824 */ /* 0x000fe200078e0a00 */
[----:B------:R-:W-:Y:S01]  /*15e0*/  LOP3.LUT R5, R5, 0xfffffff8, RZ, 0xc0, !PT ;  /* 0xfffffff805057812 */ /* 0x000fe200078ec0ff */
[----:B------:R-:W2:Y:S01]  /*15f0*/  LDC R64, c[0x0][0x288] ;  /* 0x0000a200ff407b82 */ /* 0x000ea20000000800 */
[----:B------:R-:W-:Y:S01]  /*1600*/  VIADD R0, R65, 0xffffffff ;  /* 0xffffffff41007836 */ /* 0x000fe20000000000 */
[----:B------:R-:W-:Y:S01]  /*1610*/  UISETP.EQ.U32.AND UP0, UPT, UR4, 0x1, !UP0 ;  /* 0x000000010400788c */ /* 0x000fe2000c702070 */
[----:B------:R-:W-:Y:S01]  /*1620*/  IMAD.SHL.U32 R60, R3, 0x2, RZ ;  /* 0x00000002033c7824 */ /* 0x000fe200078e00ff */
[----:B------:R-:W-:Y:S01]  /*1630*/  UISETP.LT.AND UP1, UPT, UR37, 0x1, UPT ;  /* 0x000000012500788c */ /* 0x000fe2000bf21270 */
[----:B------:R-:W-:Y:S01]  /*1640*/  IMAD.IADD R58, R58, 0x1, -R5 ;  /* 0x000000013a3a7824 */ /* 0x000fe200078e0a05 */
[C---:B------:R-:W-:Y:S01]  /*1650*/  ISETP.NE.AND P0, PT, R0.reuse, RZ, PT ;  /* 0x000000ff0000720c */ /* 0x040fe20003f05270 */
[----:B------:R-:W-:Y:S01]  /*1660*/  IMAD.SHL.U32 R0, R0, 0x8, RZ ;  /* 0x0000000800007824 */ /* 0x000fe200078e00ff */
[----:B0-----:R-:W-:Y:S01]  /*1670*/  ULEA UR41, UR5, UR41, 0x18 ;  /* 0x0000002905297291 */ /* 0x001fe2000f8ec03f */
[----:B------:R-:W-:Y:S01]  /*1680*/  SHF.R.S32.HI R5, RZ, 0x5, R6 ;  /* 0x00000005ff057819 */ /* 0x000fe20000011406 */
[----:B------:R-:W-:Y:S01]  /*1690*/  ULDC UR43, c[0x0][0x658] ;  /* 0x00019600002b7ab9 */ /* 0x000fe20000000800 */
[--C-:B------:R-:W-:Y:S01]  /*16a0*/  SHF.R.S32.HI R59, RZ, 0x1f, R58.reuse ;  /* 0x0000001fff3b7819 */ /* 0x100fe2000001143a */
[----:B------:R-:W-:Y:S01]  /*16b0*/  UIADD3 UR4, UR41, 0x180, URZ ;  /* 0x0000018029047890 */ /* 0x000fe2000fffe03f */
[----:B------:R-:W-:Y:S01]  /*16c0*/  LOP3.LUT R0, R0, 0x8, RZ, 0xc0, !PT ;  /* 0x0000000800007812 */ /* 0x000fe200078ec0ff */
[----:B------:R-:W-:Y:S01]  /*16d0*/  UIADD3 UR5, UR41, 0x10180, URZ ;  /* 0x0001018029057890 */ /* 0x000fe2000fffe03f */
[C-C-:B------:R-:W-:Y:S01]  /*16e0*/  IMAD R67, R5.reuse, -0x10, -R58.reuse ;  /* 0xfffffff005437824 */ /* 0x140fe200078e0a3a */
[----:B------:R-:W-:Y:S01]  /*16f0*/  UIADD3 UR52, UR41, 0x50, URZ ;  /* 0x0000005029347890 */ /* 0x000fe2000fffe03f */
[----:B------:R-:W-:Y:S01]  /*1700*/  IMAD.WIDE R58, R5, 0x10, R58 ;  /* 0x00000010053a7825 */ /* 0x000fe200078e023a */
[----:B------:R-:W-:Y:S01]  /*1710*/  USHF.R.U32.HI UR4, URZ, 0x4, UR4 ;  /* 0x000000043f047899 */ /* 0x000fe20008011604 */
[C---:B-1----:R-:W-:Y:S01]  /*1720*/  SHF.L.U64.HI R62, R8.reuse, 0x3, R9 ;  /* 0x00000003083e7819 */ /* 0x042fe20000010209 */
[----:B------:R-:W-:Y:S01]  /*1730*/  USHF.R.U32.HI UR5, URZ, 0x4, UR5 ;  /* 0x000000043f057899 */ /* 0x000fe20008011605 */
[----:B------:R-:W-:Y:S01]  /*1740*/  IMAD.SHL.U32 R63, R8, 0x8, RZ ;  /* 0x00000008083f7824 */ /* 0x000fe200078e00ff */
[----:B------:R-:W-:Y:S01]  /*1750*/  UMOV UR6, 0xffffffff ;  /* 0xffffffff00067882 */ /* 0x000fe20000000000 */
[----:B------:R-:W-:Y:S01]  /*1760*/  ULDC UR8, c[0x0][0x284] ;  /* 0x0000a10000087ab9 */ /* 0x000fe20000000800 */
[----:B------:R-:W-:Y:S01]  /*1770*/  USEL UR50, UR37, 0x1, UP1 ;  /* 0x0000000125327887 */ /* 0x000fe20008800000 */
[----:B------:R-:W-:Y:S01]  /*1780*/  SEL R68, RZ, 0x1, P0 ;  /* 0x00000001ff447807 */ /* 0x000fe20000000000 */
[----:B------:R-:W-:Y:S01]  /*1790*/  USHF.L.U32 UR6, UR6, UR43, URZ ;  /* 0x0000002b06067299 */ /* 0x000fe2000800063f */
[----:B--2---:R-:W-:Y:S01]  /*17a0*/  IMAD R64, R3, -0x2, R64 ;  /* 0xfffffffe03407824 */ /* 0x004fe200078e0240 */
[----:B------:R-:W-:Y:S01]  /*17b0*/  ULOP3.LUT UR4, UR4, 0x3fff, URZ, 0xc0, !UPT ;  /* 0x00003fff04047892 */ /* 0x000fe2000f8ec03f */
[----:B------:R-:W-:Y:S01]  /*17c0*/  LEA R65, R65, UR52, 0x3 ;  /* 0x0000003441417c11 */ /* 0x000fe2000f8e18ff */
[----:B------:R-:W-:Y:S01]  /*17d0*/  ULOP3.LUT UR5, UR5, 0x3fff, URZ, 0xc0, !UPT ;  /* 0x00003fff05057892 */ /* 0x000fe2000f8ec03f */
[C---:B------:R-:W-:Y:S01]  /*17e0*/  LOP3.LUT R69, R0.reuse, 0x8, RZ, 0x3c, !PT ;  /* 0x0000000800457812 */ /* 0x040fe200078e3cff */
[----:B------:R-:W-:Y:S01]  /*17f0*/  VIADD R67, R67, UR8 ;  /* 0x0000000843437c36 */ /* 0x000fe20008000000 */
[----:B------:R-:W-:Y:S01]  /*1800*/  LOP3.LUT R66, R0, 0x18, RZ, 0x3c, !PT ;  /* 0x0000001800427812 */ /* 0x000fe200078e3cff */
[----:B------:R-:W-:Y:S01]  /*1810*/  ULDC UR42, c[0x0][0x600] ;  /* 0x00018000002a7ab9 */ /* 0x000fe20000000800 */
[----:B------:R-:W-:Y:S01]  /*1820*/  SHF.R.S32.HI R61, RZ, 0x1f, R60 ;  /* 0x0000001fff3d7819 */ /* 0x000fe2000001143c */
[----:B------:R-:W-:Y:S01]  /*1830*/  UMOV UR7, 0x1 ;  /* 0x0000000100077882 */ /* 0x000fe20000000000 */
[----:B------:R-:W-:-:S02]  /*1840*/  ULOP3.LUT UR51, UR40, 0x1, URZ, 0xfc, !UPT ;  /* 0x0000000128337892 */ /* 0x000fc4000f8efc3f */
[----:B------:R-:W-:Y:S02]  /*1850*/  USHF.L.U32 UR49, UR37, 0x1, URZ ;  /* 0x0000000125317899 */ /* 0x000fe4000800063f */
[----:B------:R-:W-:Y:S02]  /*1860*/  USHF.L.U64.HI UR36, UR54, 0x1, UR39 ;  /* 0x0000000136247899 */ /* 0x000fe40008010227 */
[----:B------:R-:W-:Y:S02]  /*1870*/  UIADD3 UR42, UR42, -0x1, URZ ;  /* 0xffffffff2a2a7890 */ /* 0x000fe4000fffe03f */
[----:B------:R-:W-:Y:S02]  /*1880*/  USHF.L.U32 UR43, UR7, UR43, URZ ;  /* 0x0000002b072b7299 */ /* 0x000fe4000800063f */
[----:B------:R-:W-:Y:S02]  /*1890*/  UIADD3 UR50, -UR50, UR37, URZ ;  /* 0x0000002532327290 */ /* 0x000fe4000fffe13f */
[----:B------:R-:W-:-:S02]  /*18a0*/  ULOP3.LUT UR45, URZ, UR6, URZ, 0x33, !UPT ;  /* 0x000000063f2d7292 */ /* 0x000fc4000f8e333f */
[----:B------:R-:W-:Y:S02]  /*18b0*/  USEL UR46, URZ, 0x1, !UP0 ;  /* 0x000000013f2e7887 */ /* 0x000fe4000c000000 */
[----:B------:R-:W-:Y:S02]  /*18c0*/  ULOP3.LUT UR47, UR4, 0x10000, URZ, 0xfc, !UPT ;  /* 0x00010000042f7892 */ /* 0x000fe4000f8efc3f */
[----:B------:R-:W-:-:S12]  /*18d0*/  ULOP3.LUT UR48, UR5, 0x10000, URZ, 0xfc, !UPT ;  /* 0x0001000005307892 */ /* 0x000fd8000f8efc3f */
.L_x_101:
[----:B------:R-:W-:-:S04]  /*18e0*/  SHF.L.U32 R0, R68, 0x1f, RZ ;  /* 0x0000001f44007819 */ /* 0x000fc800000006ff */
[----:B------:R-:W0:Y:S02]  /*18f0*/  SYNCS.PHASECHK.TRANS64.TRYWAIT P0, [R65+URZ+-0x8], R0 ;  /* 0xfffff800410075a7 */ /* 0x000e24000800017f */
[----:B01234-:R-:W-:Y:S05]  /*1900*/  @!P0 BRA `(.L_x_18) ;  /* 0x0000004800648947 */ /* 0x01ffea0003800000 */
.L_x_123:
[----:B------:R-:W-:Y:S02]  /*1910*/  ULDC UR4, c[0x0][0x28c] ;  /* 0x0000a30000047ab9 */ /* 0x000fe40000000800 */
[----:B------:R-:W-:-:S13]  /*1920*/  ISETP.LT.AND P0, PT, RZ, UR4, PT ;  /* 0x00000004ff007c0c */ /* 0x000fda000bf01270 */
[----:B------:R-:W-:Y:S05]  /*1930*/  @P0 BRA `(.L_x_19) ;  /* 0x0000000000400947 */ /* 0x000fea0003800000 */
[----:B0-----:R-:W-:Y:S01]  /*1940*/  MOV R0, 0x0 ;  /* 0x0000000000007802 */ /* 0x001fe20000000f00 */
[----:B------:R-:W-:Y:S01]  /*1950*/  ULDC.64 UR4, c[0x4][0x68] ;  /* 0x01001a0000047ab9 */ /* 0x000fe20000000a00 */
[----:B------:R-:W-:Y:S01]  /*1960*/  ULDC.64 UR6, c[0x4][0x8] ;  /* 0x0100020000067ab9 */ /* 0x000fe20000000a00 */
[----:B------:R-:W-:Y:S01]  /*1970*/  IMAD.U32 R4, RZ, RZ, UR4 ;  /* 0x00000004ff047e24 */ /* 0x000fe2000f8e00ff */
[----:B------:R0:W1:Y:S01]  /*1980*/  LDC.64 R14, c[0x4][R0] ;  /* 0x01000000000e7b82 */ /* 0x0000620000000a00 */
[----:B------:R-:W-:Y:S01]  /*1990*/  IMAD.U32 R5, RZ, RZ, UR5 ;  /* 0x00000005ff057e24 */ /* 0x000fe2000f8e00ff */
[----:B------:R-:W-:Y:S01]  /*19a0*/  ULDC.64 UR4, c[0x4][0x70] ;  /* 0x01001c0000047ab9 */ /* 0x000fe20000000a00 */
[----:B------:R-:W-:Y:S02]  /*19b0*/  IMAD.U32 R10, RZ, RZ, UR6 ;  /* 0x00000006ff0a7e24 */ /* 0x000fe4000f8e00ff */
[----:B------:R-:W-:Y:S02]  /*19c0*/  IMAD.U32 R6, RZ, RZ, UR4 ;  /* 0x00000004ff067e24 */ /* 0x000fe4000f8e00ff */
[----:B------:R-:W-:-:S02]  /*19d0*/  IMAD.U32 R7, RZ, RZ, UR5 ;  /* 0x00000005ff077e24 */ /* 0x000fc4000f8e00ff */
[----:B------:R-:W-:Y:S02]  /*19e0*/  IMAD.U32 R11, RZ, RZ, UR7 ;  /* 0x00000007ff0b7e24 */ /* 0x000fe4000f8e00ff */
[----:B------:R-:W-:Y:S02]  /*19f0*/  IMAD.MOV.U32 R8, RZ, RZ, 0x1e1 ;  /* 0x000001e1ff087424 */ /* 0x000fe400078e00ff */
[----:B------:R-:W-:Y:S02]  /*1a00*/  IMAD.MOV.U32 R12, RZ, RZ, 0x1 ;  /* 0x00000001ff0c7424 */ /* 0x000fe400078e00ff */
[----:B0-----:R-:W-:-:S07]  /*1a10*/  IMAD.MOV.U32 R13, RZ, RZ, RZ ;  /* 0x000000ffff0d7224 */ /* 0x001fce00078e00ff */
[----:B------:R-:W-:-:S07]  /*1a20*/  LEPC R20, `(.L_x_19) ;  /* 0x000000001014794e */ /* 0x000fce0000000000 */
[----:B-1---5:R-:W-:Y:S05]  /*1a30*/  CALL.ABS.NOINC R14 ;  /* 0x000000000e007343 */ /* 0x022fea0003c00000 */
.L_x_19:
[----:B0-----:R-:W-:-:S05]  /*1a40*/  IMAD.U32 R0, RZ, RZ, UR51 ;  /* 0x00000033ff007e24 */ /* 0x001fca000f8e00ff */
[----:B------:R-:W-:-:S13]  /*1a50*/  ISETP.NE.AND P0, PT, R0, 0x3, PT ;  /* 0x000000030000780c */ /* 0x000fda0003f05270 */
[----:B------:R-:W-:Y:S05]  /*1a60*/  @!P0 BRA `(.L_x_20) ;  /* 0x0000000000048947 */ /* 0x000fea0003800000 */
[----:B------:R-:W-:Y:S01]  /*1a70*/  BPT.TRAP 0x1 ;  /* 0x000000040000795c */ /* 0x000fe20000300000 */
.L_x_20:
[----:B------:R-:W-:Y:S02]  /*1a80*/  IMAD.U32 R3, RZ, RZ, UR44 ;  /* 0x0000002cff037e24 */ /* 0x000fe4000f8e00ff */
[----:B------:R-:W-:-:S03]  /*1a90*/  IMAD.U32 R0, RZ, RZ, UR46 ;  /* 0x0000002eff007e24 */ /* 0x000fc6000f8e00ff */
[----:B------:R-:W-:Y:S02]  /*1aa0*/  LEA R3, R3, UR41, 0x3 ;  /* 0x0000002903037c11 */ /* 0x000fe4000f8e18ff */
[----:B------:R-:W-:-:S04]  /*1ab0*/  SHF.L.U32 R0, R0, 0x1f, RZ ;  /* 0x0000001f00007819 */ /* 0x000fc800000006ff */
[----:B------:R0:W1:Y:S01]  /*1ac0*/  SYNCS.PHASECHK.TRANS64.TRYWAIT P1, [R3+URZ], R0 ;  /* 0x00000000030075a7 */ /* 0x000062000802017f */
[----:B------:R-:W-:Y:S05]  /*1ad0*/  @!P0 BRA `(.L_x_21) ;  /* 0x0000000000048947 */ /* 0x000fea0003800000 */
[----:B------:R-:W-:Y:S01]  /*1ae0*/  BPT.TRAP 0x1 ;  /* 0x000000040000795c */ /* 0x000fe20000300000 */
.L_x_21:
[----:B-1----:R-:W-:Y:S05]  /*1af0*/  @P1 BRA `(.L_x_22) ;  /* 0x0000000000081947 */ /* 0x002fea0003800000 */
[----:B------:R-:W1:Y:S02]  /*1b00*/  SYNCS.PHASECHK.TRANS64.TRYWAIT P1, [R3+URZ], R0 ;  /* 0x00000000030075a7 */ /* 0x000e64000802017f */
[----:B-1----:R-:W-:Y:S05]  /*1b10*/  @!P1 BRA `(.L_x_23) ;  /* 0x0000004400f49947 */ /* 0x002fea0003800000 */
.L_x_22:
[----:B------:R-:W-:Y:S05]  /*1b20*/  WARPSYNC.ALL ;  /* 0x0000000000007948 */ /* 0x000fea0003800000 */
[----:B------:R-:W-:Y:S01]  /*1b30*/  ULEA UR9, UR44, UR47, 0xa ;  /* 0x0000002f2c097291 */ /* 0x000fe2000f8e503f */
[----:B------:R-:W-:Y:S01]  /*1b40*/  WARPGROUP.ARRIVE ;  /* 0x00000000000079c5 */ /* 0x000fe20000000000 */
[----:B------:R-:W-:Y:S01]  /*1b50*/  ULEA UR8, UR44, UR48, 0xa ;  /* 0x000000302c087291 */ /* 0x000fe2000f8e503f */
[----:B01----:R-:W-:Y:S01]  /*1b60*/  IMAD.U32 R0, RZ, RZ, UR50 ;  /* 0x00000032ff007e24 */ /* 0x003fe2000f8e00ff */
[----:B------:R-:W-:Y:S01]  /*1b70*/  UMOV UR5, 0x40000040 ;  /* 0x4000004000057882 */ /* 0x000fe20000000000 */
[----:B------:R-:W-:-:S02]  /*1b80*/  UMOV UR7, 0x40000040 ;  /* 0x4000004000077882 */ /* 0x000fc40000000000 */
[----:B------:R-:W-:Y:S01]  /*1b90*/  UMOV UR4, UR9 ;  /* 0x0000000900047c82 */ /* 0x000fe20008000000 */
[----:B------:R-:W-:Y:S01]  /*1ba0*/  ISETP.GE.AND P1, PT, R0, 0x1, PT ;  /* 0x000000010000780c */ /* 0x000fe20003f26270 */
[----:B------:R-:W-:Y:S02]  /*1bb0*/  UMOV UR6, UR8 ;  /* 0x0000000800067c82 */ /* 0x000fe40008000000 */
[----:B------:R-:W-:Y:S01]  /*1bc0*/  HGMMA.64x64x16.F32 R24, gdesc[UR4], RZ, !UPT, gsb0 ;  /* 0x00e00000041879f0 */ /* 0x000fe2000c0008ff */
[----:B------:R-:W-:Y:S02]  /*1bd0*/  UIADD3 UR4, UR9, 0x2, URZ ;  /* 0x0000000209047890 */ /* 0x000fe4000fffe03f */
[----:B------:R-:W-:Y:S01]  /*1be0*/  UIADD3 UR6, UR8, 0x2, URZ ;  /* 0x0000000208067890 */ /* 0x000fe2000fffe03f */
[----:B------:R-:W-:Y:S01]  /*1bf0*/  UMOV UR5, 0x40000040 ;  /* 0x4000004000057882 */ /* 0x000fe20000000000 */
[----:B------:R-:W-:Y:S01]  /*1c00*/  UMOV UR7, 0x40000040 ;  /* 0x4000004000077882 */ /* 0x000fe20000000000 */
[----:B------:R-:W-:-:S02]  /*1c10*/  WARPGROUP.DEPBAR.LE gsb0, 0x0 ;  /* 0x00008000000079c5 */ /* 0x000fc40000010000 */
[----:B------:R-:W-:-:S06]  /*1c20*/  WARPGROUP.ARRIVE ;  /* 0x00000000000079c5 */ /* 0x000fcc0000000000 */
[----:B------:R-:W-:Y:S01]  /*1c30*/  HGMMA.64x64x16.F32 R24, gdesc[UR4], R24, gsb0 ;  /* 0x00e00000041879f0 */ /* 0x000fe20008000818 */
[----:B------:R-:W-:Y:S02]  /*1c40*/  UIADD3 UR4, UR9, 0x4, URZ ;  /* 0x0000000409047890 */ /* 0x000fe4000fffe03f */
[----:B------:R-:W-:Y:S01]  /*1c50*/  UIADD3 UR6, UR8, 0x4, URZ ;  /* 0x0000000408067890 */ /* 0x000fe2000fffe03f */
[----:B------:R-:W-:Y:S01]  /*1c60*/  UMOV UR5, 0x40000040 ;  /* 0x4000004000057882 */ /* 0x000fe20000000000 */
[----:B------:R-:W-:Y:S01]  /*1c70*/  UMOV UR7, 0x40000040 ;  /* 0x4000004000077882 */ /* 0x000fe20000000000 */
[----:B------:R-:W-:Y:S02]  /*1c80*/  WARPGROUP.DEPBAR.LE gsb0, 0x0 ;  /* 0x00008000000079c5 */ /* 0x000fe40000010000 */
        /* <DEDUP_REMOVED lines=36> */
[----:B------:R-:W-:Y:S03]  /*1ed0*/  HGMMA.64x64x16.F32 R24, gdesc[UR4], R24, gsb0 ;  /* 0x00e00000041879f0 */ /* 0x000fe60008000818 */
[----:B------:R-:W-:Y:S02]  /*1ee0*/  WARPGROUP.DEPBAR.LE gsb0, 0x0 ;  /* 0x00008000000079c5 */ /* 0x000fe40000010000 */
[----:B------:R-:W-:Y:S05]  /*1ef0*/  @!P1 BRA `(.L_x_24) ;  /* 0x0000000400889947 */ /* 0x000fea0003800000 */
[----:B------:R-:W-:Y:S01]  /*1f00*/  UIADD3 UR8, UR44, 0x1, URZ ;  /* 0x000000012c087890 */ /* 0x000fe2000fffe03f */
[----:B------:R-:W-:Y:S02]  /*1f10*/  IMAD.U32 R0, RZ, RZ, UR50 ;  /* 0x00000032ff007e24 */ /* 0x000fe4000f8e00ff */
[----:B------:R-:W-:Y:S01]  /*1f20*/  IMAD.U32 R3, RZ, RZ, UR44 ;  /* 0x0000002cff037e24 */ /* 0x000fe2000f8e00ff */
[----:B------:R-:W-:-:S04]  /*1f30*/  UISETP.NE.AND UP0, UPT, UR8, 0x4, UPT ;  /* 0x000000040800788c */ /* 0x000fc8000bf05270 */
[----:B------:R-:W-:Y:S02]  /*1f40*/  USEL UR4, URZ, 0x1, UP0 ;  /* 0x000000013f047887 */ /* 0x000fe40008000000 */
[----:B------:R-:W-:Y:S02]  /*1f50*/  USEL UR8, UR8, URZ, UP0 ;  /* 0x0000003f08087287 */ /* 0x000fe40008000000 */
[----:B------:R-:W-:-:S06]  /*1f60*/  ULOP3.LUT UR4, UR46, UR4, URZ, 0x3c, !UPT ;  /* 0x000000042e047292 */ /* 0x000fcc000f8e3c3f */
[----:B------:R-:W-:-:S07]  /*1f70*/  IMAD.U32 R6, RZ, RZ, UR4 ;  /* 0x00000004ff067e24 */ /* 0x000fce000f8e00ff */
.L_x_31:
[----:B------:R-:W-:Y:S05]  /*1f80*/  @!P0 BRA `(.L_x_25) ;  /* 0x0000000000048947 */ /* 0x000fea0003800000 */
[----:B------:R-:W-:Y:S01]  /*1f90*/  BPT.TRAP 0x1 ;  /* 0x000000040000795c */ /* 0x000fe20000300000 */
.L_x_25:
[----:B------:R-:W-:Y:S01]  /*1fa0*/  ULEA UR4, UR8, UR41, 0x3 ;  /* 0x0000002908047291 */ /* 0x000fe2000f8e183f */
[----:B------:R-:W-:-:S08]  /*1fb0*/  SHF.L.U32 R4, R6, 0x1f, RZ ;  /* 0x0000001f06047819 */ /* 0x000fd000000006ff */
[----:B------:R0:W1:Y:S01]  /*1fc0*/  SYNCS.PHASECHK.TRANS64.TRYWAIT P1, [UR4], R4 ;  /* 0x00000004ff0075a7 */ /* 0x0000620008020144 */
[----:B------:R-:W-:Y:S05]  /*1fd0*/  @!P0 BRA `(.L_x_26) ;  /* 0x0000000000048947 */ /* 0x000fea0003800000 */
[----:B------:R-:W-:Y:S01]  /*1fe0*/  BPT.TRAP 0x1 ;  /* 0x000000040000795c */ /* 0x000fe20000300000 */
.L_x_26:
[----:B-1----:R-:W-:Y:S05]  /*1ff0*/  @P1 BRA `(.L_x_27) ;  /* 0x0000000000081947 */ /* 0x002fea0003800000 */
[----:B------:R-:W1:Y:S02]  /*2000*/  SYNCS.PHASECHK.TRANS64.TRYWAIT P1, [UR4], R4 ;  /* 0x00000004ff0075a7 */ /* 0x000e640008020144 */
[----:B-1----:R-:W-:Y:S05]  /*2010*/  @!P1 BRA `(.L_x_28) ;  /* 0x0000004000c89947 */ /* 0x002fea0003800000 */
.L_x_27:
[----:B------:R-:W-:Y:S01]  /*2020*/  ULEA UR10, UR8, UR47, 0xa ;  /* 0x0000002f080a7291 */ /* 0x000fe2000f8e503f */
[----:B------:R-:W-:Y:S01]  /*2030*/  WARPGROUP.ARRIVE ;  /* 0x00000000000079c5 */ /* 0x000fe20000000000 */
[----:B------:R-:W-:Y:S01]  /*2040*/  ULEA UR9, UR8, UR48, 0xa ;  /* 0x0000003008097291 */ /* 0x000fe2000f8e503f */
[----:B------:R-:W-:Y:S01]  /*2050*/  UMOV UR5, 0x40000040 ;  /* 0x4000004000057882 */ /* 0x000fe20000000000 */
[----:B------:R-:W-:-:S03]  /*2060*/  UMOV UR7, 0x40000040 ;  /* 0x4000004000077882 */ /* 0x000fc60000000000 */
[----:B------:R-:W-:Y:S02]  /*2070*/  UMOV UR4, UR10 ;  /* 0x0000000a00047c82 */ /* 0x000fe40008000000 */
[----:B------:R-:W-:Y:S02]  /*2080*/  UMOV UR6, UR9 ;  /* 0x0000000900067c82 */ /* 0x000fe40008000000 */
[----:B------:R-:W-:Y:S01]  /*2090*/  HGMMA.64x64x16.F32 R24, gdesc[UR4], R24, gsb0 ;  /* 0x00e00000041879f0 */ /* 0x000fe20008000818 */
        /* <DEDUP_REMOVED lines=51> */
[----:B------:R-:W-:Y:S01]  /*23d0*/  BPT.TRAP 0x1 ;  /* 0x000000040000795c */ /* 0x000fe20000300000 */
.L_x_29:
[----:B------:R-:W-:Y:S01]  /*23e0*/  ISETP.NE.AND P1, PT, R23, RZ, PT ;  /* 0x000000ff1700720c */ /* 0x000fe20003f25270 */
[----:B------:R-:W-:-:S12]  /*23f0*/  UISETP.GT.U32.AND UP0, UPT, UR40, 0x1, UPT ;  /* 0x000000012800788c */ /* 0x000fd8000bf04070 */
[----:B01----:R-:W-:-:S05]  /*2400*/  @P1 LEA R4, R3, UR41, 0x3 ;  /* 0x0000002903041c11 */ /* 0x003fca000f8e18ff */
[----:B------:R-:W-:-:S05]  /*2410*/  @P1 VIADD R5, R4, 0x20 ;  /* 0x0000002004051836 */ /* 0x000fca0000000000 */
[----:B------:R-:W-:-:S04]  /*2420*/  @P1 PRMT R5, R22, 0x654, R5 ;  /* 0x0000065416051816 */ /* 0x000fc80000000005 */
[----:B------:R0:W-:Y:S01]  /*2430*/  @P1 SYNCS.ARRIVE.TRANS64.RED.A1T0 RZ, [R5+URZ], RZ ;  /* 0x000000ff05ff19a7 */ /* 0x0001e2000810043f */
[----:B------:R-:W-:-:S13]  /*2440*/  PLOP3.LUT P1, PT, PT, PT, UP0, 0x80, 0x0 ;  /* 0x000000000000781c */ /* 0x000fda0003f2f008 */
[----:B0-----:R-:W-:Y:S05]  /*2450*/  @P1 BRA `(.L_x_30) ;  /* 0x0000000000041947 */ /* 0x001fea0003800000 */
[----:B------:R-:W-:Y:S01]  /*2460*/  BPT.TRAP 0x1 ;  /* 0x000000040000795c */ /* 0x000fe20000300000 */
.L_x_30:
[----:B------:R-:W-:Y:S01]  /*2470*/  UIADD3 UR8, UR8, 0x1, URZ ;  /* 0x0000000108087890 */ /* 0x000fe2000fffe03f */
[C---:B------:R-:W-:Y:S01]  /*2480*/  ISETP.GT.AND P2, PT, R0.reuse, 0x1, PT ;  /* 0x000000010000780c */ /* 0x040fe20003f44270 */
[----:B------:R-:W-:Y:S02]  /*2490*/  VIADD R3, R3, 0x1 ;  /* 0x0000000103037836 */ /* 0x000fe40000000000 */
[----:B------:R-:W-:Y:S01]  /*24a0*/  UISETP.NE.AND UP0, UPT, UR8, 0x4, UPT ;  /* 0x000000040800788c */ /* 0x000fe2000bf05270 */
[----:B------:R-:W-:Y:S02]  /*24b0*/  VIADD R0, R0, 0xffffffff ;  /* 0xffffffff00007836 */ /* 0x000fe40000000000 */
[C---:B------:R-:W-:Y:S01]  /*24c0*/  ISETP.NE.AND P1, PT, R3.reuse, 0x4, PT ;  /* 0x000000040300780c */ /* 0x040fe20003f25270 */
[----:B------:R-:W-:Y:S02]  /*24d0*/  USEL UR4, URZ, 0x1, UP0 ;  /* 0x000000013f047887 */ /* 0x000fe40008000000 */
[----:B------:R-:W-:Y:S01]  /*24e0*/  USEL UR8, UR8, URZ, UP0 ;  /* 0x0000003f08087287 */ /* 0x000fe20008000000 */
[----:B------:R-:W-:-:S03]  /*24f0*/  SEL R3, R3, RZ, P1 ;  /* 0x000000ff03037207 */ /* 0x000fc60000800000 */
[----:B------:R-:W-:Y:S01]  /*2500*/  LOP3.LUT R6, R6, UR4, RZ, 0x3c, !PT ;  /* 0x0000000406067c12 */ /* 0x000fe2000f8e3cff */
[----:B------:R-:W-:Y:S07]  /*2510*/  @P2 BRA `(.L_x_31) ;  /* 0xfffffff800982947 */ /* 0x000fee000383ffff */
.L_x_24:
[----:B------:R-:W0:Y:S01]  /*2520*/  LDC R0, c[0x0][0x28c] ;  /* 0x0000a300ff007b82 */ /* 0x000e220000000800 */
[----:B------:R1:W-:Y:S01]  /*2530*/  SYNCS.ARRIVE.TRANS64.A1T0 RZ, [R69+UR52], RZ ;  /* 0x000000ff45ff79a7 */ /* 0x0003e20008100034 */
[----:B0-----:R-:W-:-:S13]  /*2540*/  ISETP.GE.AND P1, PT, R0, 0x1, PT ;  /* 0x000000010000780c */ /* 0x001fda0003f26270 */
[----:B-1----:R-:W-:Y:S05]  /*2550*/  @!P1 BRA `(.L_x_32) ;  /* 0x0000000000409947 */ /* 0x002fea0003800000 */
[----:B------:R-:W-:Y:S05]  /*2560*/  @!P0 BRA `(.L_x_33) ;  /* 0x0000000000048947 */ /* 0x000fea0003800000 */
[----:B------:R-:W-:Y:S01]  /*2570*/  BPT.TRAP 0x1 ;  /* 0x000000040000795c */ /* 0x000fe20000300000 */
.L_x_33:
[----:B------:R-:W-:Y:S01]  /*2580*/  ISETP.NE.AND P0, PT, R23, RZ, PT ;  /* 0x000000ff1700720c */ /* 0x000fe20003f05270 */
[----:B------:R-:W-:-:S12]  /*2590*/  IMAD.U32 R3, RZ, RZ, UR41 ;  /* 0x00000029ff037e24 */ /* 0x000fd8000f8e00ff */
[----:B------:R-:W-:-:S05]  /*25a0*/  VOTEU.ANY UP0, P0 ;  /* 0x00000000003f7886 */ /* 0x000fca0000000100 */
[----:B------:R-:W-:Y:S02]  /*25b0*/  @UP0 UIADD3 UR4, UR50, UR44, URZ ;  /* 0x0000002c32040290 */ /* 0x000fe4000fffe03f */
[----:B------:R-:W-:-:S04]  /*25c0*/  UISETP.GT.U32.AND UP0, UPT, UR40, 0x1, UPT ;  /* 0x000000012800788c */ /* 0x000fc8000bf04070 */
[----:B------:R-:W-:-:S04]  /*25d0*/  IMAD.U32 R0, RZ, RZ, UR4 ;  /* 0x00000004ff007e24 */ /* 0x000fc8000f8e00ff */
[----:B------:R-:W-:-:S05]  /*25e0*/  @P0 IMAD.SHL.U32 R0, R0, 0x8, RZ ;  /* 0x0000000800000824 */ /* 0x000fca00078e00ff */
[----:B------:R-:W-:-:S04]  /*25f0*/  @P0 LOP3.LUT R0, R0, 0x18, RZ, 0xc0, !PT ;  /* 0x0000001800000812 */ /* 0x000fc800078ec0ff */
[----:B------:R-:W-:-:S04]  /*2600*/  @P0 IADD3 R3, R3, 0x20, R0 ;  /* 0x0000002003030810 */ /* 0x000fc80007ffe000 */
[----:B------:R-:W-:-:S04]  /*2610*/  @P0 PRMT R3, R22, 0x654, R3 ;  /* 0x0000065416030816 */ /* 0x000fc80000000003 */
[----:B------:R0:W-:Y:S01]  /*2620*/  @P0 SYNCS.ARRIVE.TRANS64.RED.A1T0 RZ, [R3+URZ], RZ ;  /* 0x000000ff03ff09a7 */ /* 0x0001e2000810043f */
[----:B------:R-:W-:-:S13]  /*2630*/  PLOP3.LUT P0, PT, PT, PT, UP0, 0x80, 0x0 ;  /* 0x000000000000781c */ /* 0x000fda0003f0f008 */
[----:B0-----:R-:W-:Y:S05]  /*2640*/  @P0 BRA `(.L_x_32) ;  /* 0x0000000000040947 */ /* 0x001fea0003800000 */
[----:B------:R-:W-:Y:S01]  /*2650*/  BPT.TRAP 0x1 ;  /* 0x000000040000795c */ /* 0x000fe20000300000 */
.L_x_32:
[----:B------:R-:W-:Y:S02]  /*2660*/  SHF.L.U32 R0, R68, 0x1f, RZ ;  /* 0x0000001f44007819 */ /* 0x000fe400000006ff */
[----:B------:R-:W-:Y:S02]  /*2670*/  SHF.R.S32.HI R9, RZ, 0x1f, R19 ;  /* 0x0000001fff097819 */ /* 0x000fe40000011413 */
[----:B------:R-:W0:Y:S02]  /*2680*/  SYNCS.PHASECHK.TRANS64.TRYWAIT P0, [R65+URZ+0x8], R0 ;  /* 0x00000800410075a7 */ /* 0x000e24000800017f */
[----:B0-----:R-:W-:Y:S05]  /*2690*/  @!P0 BRA `(.L_x_34) ;  /* 0x0000003c00408947 */ /* 0x001fea0003800000 */
.L_x_124:
[----:B------:R-:W-:Y:S01]  /*26a0*/  ULDC.64 UR4, c[0x0][0x5d0] ;  /* 0x0001740000047ab9 */ /* 0x000fe20000000a00 */
[----:B------:R-:W-:Y:S01]  /*26b0*/  ULDC UR6, c[0x0][0x284] ;  /* 0x0000a10000067ab9 */ /* 0x000fe20000000800 */
[----:B0-----:R-:W-:Y:S02]  /*26c0*/  IMAD R0, R9, UR4, RZ ;  /* 0x0000000409007c24 */ /* 0x001fe4000f8e02ff */
[----:B------:R-:W-:Y:S02]  /*26d0*/  IMAD.SHL.U32 R10, R2, 0x40, RZ ;  /* 0x00000040020a7824 */ /* 0x000fe400078e00ff */
[C---:B------:R-:W-:Y:S02]  /*26e0*/  IMAD R5, R19.reuse, UR5, R0 ;  /* 0x0000000513057c24 */ /* 0x040fe4000f8e0200 */
[----:B------:R-:W-:Y:S01]  /*26f0*/  IMAD.SHL.U32 R0, R18, 0x40, RZ ;  /* 0x0000004012007824 */ /* 0x000fe200078e00ff */
[----:B------:R-:W-:Y:S01]  /*2700*/  SHF.R.S32.HI R11, RZ, 0x1f, R10 ;  /* 0x0000001fff0b7819 */ /* 0x000fe2000001140a */
[----:B------:R-:W-:Y:S01]  /*2710*/  IMAD.WIDE.U32 R2, R19, UR4, R60 ;  /* 0x0000000413027c25 */ /* 0x000fe2000f8e003c */
[----:B------:R-:W-:-:S02]  /*2720*/  ULDC.64 UR4, c[0x0][0x5c8] ;  /* 0x0001720000047ab9 */ /* 0x000fc40000000a00 */
[----:B------:R-:W-:Y:S01]  /*2730*/  ISETP.GE.AND P0, PT, R0, UR6, PT ;  /* 0x0000000600007c0c */ /* 0x000fe2000bf06270 */
[----:B------:R-:W-:Y:S01]  /*2740*/  ULDC UR6, c[0x0][0x288] ;  /* 0x0000a20000067ab9 */ /* 0x000fe20000000800 */
[----:B------:R-:W-:Y:S01]  /*2750*/  IADD3 R2, P1, R10, R2, RZ ;  /* 0x000000020a027210 */ /* 0x000fe20007f3e0ff */
[----:B------:R-:W-:Y:S01]  /*2760*/  IMAD.WIDE R14, R18, 0x40, R58 ;  /* 0x00000040120e7825 */ /* 0x000fe200078e023a */
[----:B------:R-:W-:Y:S02]  /*2770*/  ISETP.GE.OR P0, PT, R10, UR6, P0 ;  /* 0x000000060a007c0c */ /* 0x000fe40008706670 */
[----:B------:R-:W-:Y:S01]  /*2780*/  IADD3.X R3, R11, R3, R5, P1, !PT ;  /* 0x000000030b037210 */ /* 0x000fe20000ffe405 */
[----:B------:R-:W-:-:S04]  /*2790*/  IMAD R7, R15, UR4, RZ ;  /* 0x000000040f077c24 */ /* 0x000fc8000f8e02ff */
[C---:B------:R-:W-:Y:S02]  /*27a0*/  IMAD R7, R14.reuse, UR5, R7 ;  /* 0x000000050e077c24 */ /* 0x040fe4000f8e0207 */
[----:B------:R-:W-:-:S04]  /*27b0*/  IMAD.WIDE.U32 R20, R14, UR4, R2 ;  /* 0x000000040e147c25 */ /* 0x000fc8000f8e0002 */
[----:B------:R-:W-:Y:S05]  /*27c0*/  @P0 BRA `(.L_x_35) ;  /* 0x0000002000580947 */ /* 0x000fea0003800000 */
[----:B-----5:R-:W-:Y:S01]  /*27d0*/  FSETP.NEU.AND P1, PT, R57, RZ, PT ;  /* 0x000000ff3900720b */ /* 0x020fe20003f2d000 */
[----:B------:R-:W-:Y:S01]  /*27e0*/  IMAD.IADD R70, R64, 0x1, -R10 ;  /* 0x0000000140467824 */ /* 0x000fe200078e0a0a */
[----:B------:R-:W-:Y:S01]  /*27f0*/  BSSY B0, `(.L_x_35) ;  /* 0x0000213000007945 */ /* 0x000fe20003800000 */
[----:B------:R-:W-:Y:S02]  /*2800*/  IMAD.IADD R0, R67, 0x1, -R0 ;  /* 0x0000000143007824 */ /* 0x000fe400078e0a00 */
[----:B------:R-:W-:Y:S01]  /*2810*/  IMAD.IADD R5, R21, 0x1, R7 ;  /* 0x0000000115057824 */ /* 0x000fe200078e0207 */
[----:B------:R-:W-:-:S04]  /*2820*/  ISETP.GT.AND P0, PT, R70, RZ, PT ;  /* 0x000000ff4600720c */ /* 0x000fc80003f04270 */
[----:B------:R-:W-:-:S03]  /*2830*/  ISETP.GT.AND P2, PT, R0, RZ, P0 ;  /* 0x000000ff0000720c */ /* 0x000fc60000744270 */
[----:B------:R-:W-:Y:S10]  /*2840*/  @!P1 BRA `(.L_x_36) ;  /* 0x0000001400dc9947 */ /* 0x000ff40003800000 */
[----:B------:R-:W0:Y:S01]  /*2850*/  LDC.64 R72, c[0x0][0x5b8] ;  /* 0x00016e00ff487b82 */ /* 0x000e220000000a00 */
[----:B------:R-:W-:-:S07]  /*2860*/  ULDC.64 UR4, c[0x0][0x5c0] ;  /* 0x0001700000047ab9 */ /* 0x000fce0000000a00 */
[----:B------:R-:W1:Y:S08]  /*2870*/  LDC.64 R74, c[0x0][0x5b0] ;  /* 0x00016c00ff4a7b82 */ /* 0x000e700000000a00 */
[----:B------:R-:W2:Y:S01]  /*2880*/  LDC.64 R76, c[0x0][0x5a8] ;  /* 0x00016a00ff4c7b82 */ /* 0x000ea20000000a00 */
[-C--:B0-----:R-:W-:Y:S02]  /*2890*/  IMAD R4, R9, R72.reuse, RZ ;  /* 0x0000004809047224 */ /* 0x081fe400078e02ff */
[----:B------:R-:W-:-:S04]  /*28a0*/  IMAD.WIDE.U32 R2, R19, R72, R60 ;  /* 0x0000004813027225 */ /* 0x000fc800078e003c */
[----:B------:R-:W-:Y:S01]  /*28b0*/  IMAD R21, R19, R73, R4 ;  /* 0x0000004913157224 */ /* 0x000fe200078e0204 */
[----:B------:R-:W-:Y:S01]  /*28c0*/  IADD3 R6, P1, R10, R2, RZ ;  /* 0x000000020a067210 */ /* 0x000fe20007f3e0ff */
[----:B-1----:R-:W-:-:S03]  /*28d0*/  IMAD R2, R15, R74, RZ ;  /* 0x0000004a0f027224 */ /* 0x002fc600078e02ff */
[----:B------:R-:W-:Y:S01]  /*28e0*/  IADD3.X R7, R11, R3, R21, P1, !PT ;  /* 0x000000030b077210 */ /* 0x000fe20000ffe415 */
[C---:B------:R-:W-:Y:S02]  /*28f0*/  IMAD R71, R14.reuse, R75, R2 ;  /* 0x0000004b0e477224 */ /* 0x040fe400078e0202 */
[----:B------:R-:W-:-:S04]  /*2900*/  IMAD.WIDE.U32 R2, R14, R74, R6 ;  /* 0x0000004a0e027225 */ /* 0x000fc800078e0006 */
[----:B------:R-:W-:Y:S01]  /*2910*/  IMAD.IADD R3, R3, 0x1, R71 ;  /* 0x0000000103037824 */ /* 0x000fe200078e0247 */
[----:B--2---:R-:W-:-:S04]  /*2920*/  LEA R8, P1, R2, R76, 0x1 ;  /* 0x0000004c02087211 */ /* 0x004fc800078208ff */
[----:B------:R-:W-:-:S05]  /*2930*/  LEA.HI.X R9, R2, R77, R3, 0x1, P1 ;  /* 0x0000004d02097211 */ /* 0x000fca00008f0c03 */
[----:B------:R-:W2:Y:S01]  /*2940*/  @P2 LDG.E.LTC128B.U16 R18, desc[UR56][R8.64] ;  /* 0x0000003808122981 */ /* 0x000ea2000c1e1520 */
[----:B------:R-:W-:Y:S01]  /*2950*/  IMAD.WIDE.U32 R2, R14, R74, R10 ;  /* 0x0000004a0e027225 */ /* 0x000fe200078e000a */
[----:B------:R-:W-:Y:S02]  /*2960*/  BSSY B1, `(.L_x_37) ;  /* 0x0000015000017945 */ /* 0x000fe40003800000 */
[----:B------:R-:W-:-:S04]  /*2970*/  IADD3 R12, P1, R60, R2, RZ ;  /* 0x000000023c0c7210 */ /* 0x000fc80007f3e0ff */
[----:B------:R-:W-:Y:S02]  /*2980*/  IADD3.X R13, R61, R71, R3, P1, !PT ;  /* 0x000000473d0d7210 */ /* 0x000fe40000ffe403 */
[----:B------:R-:W-:Y:S01]  /*2990*/  LEA R4, P1, R20, UR4, 0x1 ;  /* 0x0000000414047c11 */ /* 0x000fe2000f8208ff */
[----:B------:R-:W-:-:S03]  /*29a0*/  IMAD.WIDE.U32 R12, R19, R72, R12 ;  /* 0x00000048130c7225 */ /* 0x000fc600078e000c */
[----:B------:R-:W-:Y:S02]  /*29b0*/  LEA.HI.X R5, R20, UR5, R5, 0x1, P1 ;  /* 0x0000000514057c11 */ /* 0x000fe400088f0c05 */
[----:B------:R-:W-:-:S04]  /*29c0*/  ISETP.GT.AND P1, PT, R70, 0x1, PT ;  /* 0x000000014600780c */ /* 0x000fc80003f24270 */
[----:B------:R-:W-:Y:S01]  /*29d0*/  ISETP.GT.AND P3, PT, R0, RZ, P1 ;  /* 0x000000ff0000720c */ /* 0x000fe20000f64270 */
[----:B--2---:R-:W-:-:S05]  /*29e0*/  HADD2.F32 R2, -RZ, R18.H0_H0 ;  /* 0x20000012ff027230 */ /* 0x004fca0000004100 */
[----:B------:R-:W-:Y:S01]  /*29f0*/  FMUL R3, R2, R57 ;  /* 0x0000003902037220 */ /* 0x000fe20000400000 */
[----:B------:R-:W-:-:S03]  /*2a00*/  LEA R2, P4, R12, R76, 0x1 ;  /* 0x0000004c0c027211 */ /* 0x000fc600078808ff */
[----:B------:R-:W-:-:S05]  /*2a10*/  FFMA R3, R24, R56, R3 ;  /* 0x0000003818037223 */ /* 0x000fca0000000003 */
[----:B------:R-:W-:Y:S01]  /*2a20*/  F2FP.F16.F32.PACK_AB R8, RZ, R3 ;  /* 0x00000003ff08723e */ /* 0x000fe200000000ff */
[----:B------:R-:W-:-:S03]  /*2a30*/  IMAD.IADD R3, R21, 0x1, R13 ;  /* 0x0000000115037824 */ /* 0x000fc600078e020d */
[----:B------:R-:W-:Y:S01]  /*2a40*/  PRMT R9, R8, 0x7610, R9 ;  /* 0x0000761008097816 */ /* 0x000fe20000000009 */
[----:B------:R-:W-:Y:S01]  /*2a50*/  IMAD.SHL.U32 R8, R74, 0x8, RZ ;  /* 0x000000084a087824 */ /* 0x000fe200078e00ff */
[----:B------:R-:W-:-:S03]  /*2a60*/  LEA.HI.X R3, R12, R77, R3, 0x1, P4 ;  /* 0x0000004d0c037211 */ /* 0x000fc600020f0c03 */
[----:B------:R0:W-:Y:S02]  /*2a70*/  @P2 STG.E.U16 desc[UR56][R4.64], R9 ;  /* 0x0000000904002986 */ /* 0x0001e4000c101538 */
[----:B0-----:R-:W-:Y:S01]  /*2a80*/  SHF.L.U64.HI R9, R74, 0x3, R75 ;  /* 0x000000034a097819 */ /* 0x001fe2000001024b */
[----:B------:R-:W-:Y:S06]  /*2a90*/  @!P3 BRA `(.L_x_38) ;  /* 0x000000000004b947 */ /* 0x000fec0003800000 */
[----:B------:R0:W5:Y:S02]  /*2aa0*/  LDG.E.LTC128B.U16 R18, desc[UR56][R2.64+0x2] ;  /* 0x0000023802127981 */ /* 0x000164000c1e1520 */
.L_x_38:
[----:B------:R-:W-:Y:S05]  /*2ab0*/  BSYNC B1 ;  /* 0x0000000000017941 */ /* 0x000fea0003800000 */
.L_x_37:
[----:B-----5:R-:W-:Y:S01]  /*2ac0*/  HADD2.F32 R12, -RZ, R18.H0_H0 ;  /* 0x20000012ff0c7230 */ /* 0x020fe20000004100 */
[----:B------:R-:W-:Y:S01]  /*2ad0*/  ISETP.GT.AND P0, PT, R0, 0x8, P0 ;  /* 0x000000080000780c */ /* 0x000fe20000704270 */
[----:B------:R-:W-:-:S04]  /*2ae0*/  IMAD.WIDE.U32 R8, R14, R74, R8 ;  /* 0x0000004a0e087225 */ /* 0x000fc800078e0008 */
[----:B------:R-:W-:Y:S01]  /*2af0*/  FMUL R12, R12, R57 ;  /* 0x000000390c0c7220 */ /* 0x000fe20000400000 */
[----:B------:R-:W-:Y:S01]  /*2b00*/  IMAD.IADD R71, R71, 0x1, R9 ;  /* 0x0000000147477824 */ /* 0x000fe200078e0209 */
[----:B------:R-:W-:Y:S02]  /*2b10*/  IADD3 R6, P2, R6, R8, RZ ;  /* 0x0000000806067210 */ /* 0x000fe40007f5e0ff */
[----:B------:R-:W-:-:S03]  /*2b20*/  FFMA R25, R25, R56, R12 ;  /* 0x0000003819197223 */ /* 0x000fc6000000000c */
[----:B------:R-:W-:Y:S01]  /*2b30*/  IMAD.X R7, R71, 0x1, R7, P2 ;  /* 0x0000000147077824 */ /* 0x000fe200010e0607 */
[C---:B------:R-:W-:Y:S02]  /*2b40*/  LEA R12, P2, R6.reuse, R76, 0x1 ;  /* 0x0000004c060c7211 */ /* 0x040fe400078408ff */
[----:B------:R-:W-:Y:S02]  /*2b50*/  F2FP.F16.F32.PACK_AB R25, RZ, R25 ;  /* 0x00000019ff19723e */ /* 0x000fe400000000ff */
[----:B------:R-:W-:-:S03]  /*2b60*/  LEA.HI.X R13, R6, R77, R7, 0x1, P2 ;  /* 0x0000004d060d7211 */ /* 0x000fc600010f0c07 */
[----:B------:R1:W-:Y:S04]  /*2b70*/  @P3 STG.E.U16 desc[UR56][R4.64+0x2], R25 ;  /* 0x0000021904003986 */ /* 0x0003e8000c101538 */
[----:B------:R-:W2:Y:S01]  /*2b80*/  @P0 LDG.E.LTC128B.U16 R18, desc[UR56][R12.64] ;  /* 0x000000380c120981 */ /* 0x000ea2000c1e1520 */
[----:B------:R-:W-:Y:S01]  /*2b90*/  IADD3 R10, P2, P3, R60, R8, R10 ;  /* 0x000000083c0a7210 */ /* 0x000fe20007b5e00a */
[----:B------:R-:W-:Y:S01]  /*2ba0*/  BSSY B1, `(.L_x_39) ;  /* 0x0000011000017945 */ /* 0x000fe20003800000 */
[----:B------:R-:W-:Y:S02]  /*2bb0*/  SHF.L.U64.HI R9, R63, 0x1, R62 ;  /* 0x000000013f097819 */ /* 0x000fe4000001023e */
[----:B------:R-:W-:Y:S02]  /*2bc0*/  IADD3.X R11, R61, R71, R11, P2, P3 ;  /* 0x000000473d0b7210 */ /* 0x000fe400017e640b */
[----:B------:R-:W-:-:S02]  /*2bd0*/  LEA R8, P2, R63, R4, 0x1 ;  /* 0x000000043f087211 */ /* 0x000fc400078408ff */
[----:B------:R-:W-:Y:S01]  /*2be0*/  ISETP.GT.AND P1, PT, R0, 0x8, P1 ;  /* 0x000000080000780c */ /* 0x000fe20000f24270 */
[----:B------:R-:W-:-:S04]  /*2bf0*/  IMAD.WIDE.U32 R10, R19, R72, R10 ;  /* 0x00000048130a7225 */ /* 0x000fc800078e000a */
[----:B------:R-:W-:Y:S02]  /*2c00*/  IMAD.X R9, R9, 0x1, R5, P2 ;  /* 0x0000000109097824 */ /* 0x000fe400010e0605 */
[----:B------:R-:W-:Y:S02]  /*2c10*/  IMAD.IADD R11, R21, 0x1, R11 ;  /* 0x00000001150b7824 */ /* 0x000fe400078e020b */
[----:B--2---:R-:W-:-:S05]  /*2c20*/  HADD2.F32 R6, -RZ, R18.H0_H0 ;  /* 0x20000012ff067230 */ /* 0x004fca0000004100 */
[----:B------:R-:W-:Y:S01]  /*2c30*/  FMUL R7, R6, R57 ;  /* 0x0000003906077220 */ /* 0x000fe20000400000 */
[----:B------:R-:W-:-:S03]  /*2c40*/  LEA R6, P3, R10, R76, 0x1 ;  /* 0x0000004c0a067211 */ /* 0x000fc600078608ff */
[----:B------:R-:W-:-:S05]  /*2c50*/  FFMA R7, R26, R56, R7 ;  /* 0x000000381a077223 */ /* 0x000fca0000000007 */
[----:B------:R-:W-:Y:S02]  /*2c60*/  F2FP.F16.F32.PACK_AB R12, RZ, R7 ;  /* 0x00000007ff0c723e */ /* 0x000fe400000000ff */
[----:B------:R-:W-:-:S03]  /*2c70*/  LEA.HI.X R7, R10, R77, R11, 0x1, P3 ;  /* 0x0000004d0a077211 */ /* 0x000fc600018f0c0b */
[----:B------:R1:W-:Y:S01]  /*2c80*/  @P0 STG.E.U16 desc[UR56][R8.64], R12 ;  /* 0x0000000c08000986 */ /* 0x0003e2000c101538 */
[----:B------:R-:W-:Y:S05]  /*2c90*/  @!P1 BRA `(.L_x_40) ;  /* 0x0000000000049947 */ /* 0x000fea0003800000 */
[----:B------:R2:W5:Y:S02]  /*2ca0*/  LDG.E.LTC128B.U16 R18, desc[UR56][R6.64+0x2] ;  /* 0x0000023806127981 */ /* 0x000564000c1e1520 */
.L_x_40:
[----:B------:R-:W-:Y:S05]  /*2cb0*/  BSYNC B1 ;  /* 0x0000000000017941 */ /* 0x000fea0003800000 */
.L_x_39:
[----:B-----5:R-:W-:Y:S01]  /*2cc0*/  HADD2.F32 R10, -RZ, R18.H0_H0 ;  /* 0x20000012ff0a7230 */ /* 0x020fe20000004100 */
[----:B------:R-:W-:Y:S01]  /*2cd0*/  ISETP.GT.AND P0, PT, R70, 0x8, PT ;  /* 0x000000084600780c */ /* 0x000fe20003f04270 */
[----:B------:R-:W-:Y:S03]  /*2ce0*/  BSSY B1, `(.L_x_41) ;  /* 0x0000008000017945 */ /* 0x000fe60003800000 */
[----:B------:R-:W-:Y:S01]  /*2cf0*/  FMUL R10, R10, R57 ;  /* 0x000000390a0a7220 */ /* 0x000fe20000400000 */
[----:B------:R-:W-:-:S03]  /*2d00*/  ISETP.GT.AND P2, PT, R0, RZ, P0 ;  /* 0x000000ff0000720c */ /* 0x000fc60000744270 */
[----:B------:R-:W-:-:S05]  /*2d10*/  FFMA R10, R27, R56, R10 ;  /* 0x000000381b0a7223 */ /* 0x000fca000000000a */
[----:B------:R-:W-:-:S05]  /*2d20*/  F2FP.F16.F32.PACK_AB R10, RZ, R10 ;  /* 0x0000000aff0a723e */ /* 0x000fca00000000ff */
[----:B------:R3:W-:Y:S01]  /*2d30*/  @P1 STG.E.U16 desc[UR56][R8.64+0x2], R10 ;  /* 0x0000020a08001986 */ /* 0x0007e2000c101538 */
[----:B------:R-:W-:Y:S05]  /*2d40*/  @!P2 BRA `(.L_x_42) ;  /* 0x000000000004a947 */ /* 0x000fea0003800000 */
[----:B------:R4:W5:Y:S02]  /*2d50*/  LDG.E.LTC128B.U16 R18, desc[UR56][R2.64+0x10] ;  /* 0x0000103802127981 */ /* 0x000964000c1e1520 */
.L_x_42:
[----:B------:R-:W-:Y:S05]  /*2d60*/  BSYNC B1 ;  /* 0x0000000000017941 */ /* 0x000fea0003800000 */
.L_x_41:
[----:B---3-5:R-:W-:Y:S01]  /*2d70*/  HADD2.F32 R10, -RZ, R18.H0_H0 ;  /* 0x20000012ff0a7230 */ /* 0x028fe20000004100 */
        /* <DEDUP_REMOVED lines=9> */
.L_x_44:
[----:B------:R-:W-:Y:S05]  /*2e10*/  BSYNC B1 ;  /* 0x0000000000017941 */ /* 0x000fea0003800000 */
.L_x_43:
[----:B-----5:R-:W-:Y:S01]  /*2e20*/  HADD2.F32 R10, -RZ, R18.H0_H0 ;  /* 0x20000012ff0a7230 */ /* 0x020fe20000004100 */
[----:B------:R-:W-:Y:S01]  /*2e30*/  ISETP.GT.AND P0, PT, R0, 0x8, P0 ;  /* 0x000000080000780c */ /* 0x000fe20000704270 */
[----:B------:R-:W-:Y:S03]  /*2e40*/  BSSY B1, `(.L_x_45) ;  /* 0x0000007000017945 */ /* 0x000fe60003800000 */
[----:B------:R-:W-:-:S04]  /*2e50*/  FMUL R10, R10, R57 ;  /* 0x000000390a0a7220 */ /* 0x000fc80000400000 */
[----:B------:R-:W-:-:S05]  /*2e60*/  FFMA R10, R29, R56, R10 ;  /* 0x000000381d0a7223 */ /* 0x000fca000000000a */
[----:B------:R-:W-:-:S05]  /*2e70*/  F2FP.F16.F32.PACK_AB R10, RZ, R10 ;  /* 0x0000000aff0a723e */ /* 0x000fca00000000ff */
[----:B------:R0:W-:Y:S01]  /*2e80*/  @P3 STG.E.U16 desc[UR56][R4.64+0x12], R10 ;  /* 0x0000120a04003986 */ /* 0x0001e2000c101538 */
[----:B------:R-:W-:Y:S05]  /*2e90*/  @!P0 BRA `(.L_x_46) ;  /* 0x0000000000048947 */ /* 0x000fea0003800000 */
[----:B------:R0:W5:Y:S02]  /*2ea0*/  LDG.E.LTC128B.U16 R18, desc[UR56][R6.64+0x10] ;  /* 0x0000103806127981 */ /* 0x000164000c1e1520 */
.L_x_46:
[----:B------:R-:W-:Y:S05]  /*2eb0*/  BSYNC B1 ;  /* 0x0000000000017941 */ /* 0x000fea0003800000 */
.L_x_45:
[----:B0----5:R-:W-:Y:S01]  /*2ec0*/  HADD2.F32 R10, -RZ, R18.H0_H0 ;  /* 0x20000012ff0a7230 */ /* 0x021fe20000004100 */
[----:B------:R-:W-:Y:S01]  /*2ed0*/  ISETP.GT.AND P1, PT, R0, 0x8, P1 ;  /* 0x000000080000780c */ /* 0x000fe20000f24270 */
[----:B------:R-:W-:Y:S03]  /*2ee0*/  BSSY B1, `(.L_x_47) ;  /* 0x0000007000017945 */ /* 0x000fe60003800000 */
[----:B---3--:R-:W-:-:S04]  /*2ef0*/  FMUL R11, R10, R57 ;  /* 0x000000390a0b7220 */ /* 0x008fc80000400000 */
[----:B------:R-:W-:-:S05]  /*2f00*/  FFMA R11, R30, R56, R11 ;  /* 0x000000381e0b7223 */ /* 0x000fca000000000b */
[----:B------:R-:W-:-:S05]  /*2f10*/  F2FP.F16.F32.PACK_AB R11, RZ, R11 ;  /* 0x0000000bff0b723e */ /* 0x000fca00000000ff */
[----:B------:R0:W-:Y:S01]  /*2f20*/  @P0 STG.E.U16 desc[UR56][R8.64+0x10], R11 ;  /* 0x0000100b08000986 */ /* 0x0001e2000c101538 */
[----:B------:R-:W-:Y:S05]  /*2f30*/  @!P1 BRA `(.L_x_48) ;  /* 0x0000000000049947 */ /* 0x000fea0003800000 */
[----:B------:R3:W5:Y:S02]  /*2f40*/  LDG.E.LTC128B.U16 R18, desc[UR56][R6.64+0x12] ;  /* 0x0000123806127981 */ /* 0x000764000c1e1520 */
.L_x_48:
[----:B------:R-:W-:Y:S05]  /*2f50*/  BSYNC B1 ;  /* 0x0000000000017941 */ /* 0x000fea0003800000 */
.L_x_47:
        /* <DEDUP_REMOVED lines=10> */
.L_x_50:
[----:B------:R-:W-:Y:S05]  /*3000*/  BSYNC B1 ;  /* 0x0000000000017941 */ /* 0x000fea0003800000 */
.L_x_49:
[----:B0----5:R-:W-:Y:S01]  /*3010*/  HADD2.F32 R10, -RZ, R18.H0_H0 ;  /* 0x20000012ff0a7230 */ /* 0x021fe20000004100 */
        /* <DEDUP_REMOVED lines=9> */
.L_x_52:
[----:B------:R-:W-:Y:S05]  /*30b0*/  BSYNC B1 ;  /* 0x0000000000017941 */ /* 0x000fea0003800000 */
.L_x_51:
        /* <DEDUP_REMOVED lines=9> */
.L_x_54:
[----:B------:R-:W-:Y:S05]  /*3150*/  BSYNC B1 ;  /* 0x0000000000017941 */ /* 0x000fea0003800000 */
.L_x_53:
[----:B0----5:R-:W-:Y:S01]  /*3160*/  HADD2.F32 R10, -RZ, R18.H0_H0 ;  /* 0x20000012ff0a7230 */ /* 0x021fe20000004100 */
        /* <DEDUP_REMOVED lines=8> */
.L_x_56:
[----:B------:R-:W-:Y:S05]  /*31f0*/  BSYNC B1 ;  /* 0x0000000000017941 */ /* 0x000fea0003800000 */
.L_x_55:
        /* <DEDUP_REMOVED lines=10> */
.L_x_58:
[----:B------:R-:W-:Y:S05]  /*32a0*/  BSYNC B1 ;  /* 0x0000000000017941 */ /* 0x000fea0003800000 */
.L_x_57:
        /* <DEDUP_REMOVED lines=10> */
.L_x_60:
[----:B------:R-:W-:Y:S05]  /*3350*/  BSYNC B1 ;  /* 0x0000000000017941 */ /* 0x000fea0003800000 */
.L_x_59:
        /* <DEDUP_REMOVED lines=9> */
.L_x_62:
[----:B------:R-:W-:Y:S05]  /*33f0*/  BSYNC B1 ;  /* 0x0000000000017941 */ /* 0x000fea0003800000 */
.L_x_61:
        /* <DEDUP_REMOVED lines=9> */
.L_x_64:
[----:B------:R-:W-:Y:S05]  /*3490*/  BSYNC B1 ;  /* 0x0000000000017941 */ /* 0x000fea0003800000 */
.L_x_63:
        /* <DEDUP_REMOVED lines=10> */
.L_x_66:
[----:B------:R-:W-:Y:S05]  /*3540*/  BSYNC B1 ;  /* 0x0000000000017941 */ /* 0x000fea0003800000 */
.L_x_65:
        /* <DEDUP_REMOVED lines=10> */
.L_x_68:
[----:B------:R-:W-:Y:S05]  /*35f0*/  BSYNC B1 ;  /* 0x0000000000017941 */ /* 0x000fea0003800000 */
.L_x_67:
        /* <DEDUP_REMOVED lines=9> */
.L_x_70:
[----:B------:R-:W-:Y:S05]  /*3690*/  BSYNC B1 ;  /* 0x0000000000017941 */ /* 0x000fea0003800000 */
.L_x_69:
        /* <DEDUP_REMOVED lines=9> */
.L_x_72:
[----:B------:R-:W-:Y:S05]  /*3730*/  BSYNC B1 ;  /* 0x0000000000017941 */ /* 0x000fea0003800000 */
.L_x_71:
        /* <DEDUP_REMOVED lines=10> */
.L_x_74:
[----:B------:R-:W-:Y:S05]  /*37e0*/  BSYNC B1 ;  /* 0x0000000000017941 */ /* 0x000fea0003800000 */
.L_x_73:
        /* <DEDUP_REMOVED lines=10> */
.L_x_76:
[----:B------:R-:W-:Y:S05]  /*3890*/  BSYNC B1 ;  /* 0x0000000000017941 */ /* 0x000fea0003800000 */
.L_x_75:
        /* <DEDUP_REMOVED lines=9> */
.L_x_78:
[----:B------:R-:W-:Y:S05]  /*3930*/  BSYNC B1 ;  /* 0x0000000000017941 */ /* 0x000fea0003800000 */
.L_x_77:
        /* <DEDUP_REMOVED lines=9> */
.L_x_80:
[----:B------:R-:W-:Y:S05]  /*39d0*/  BSYNC B1 ;  /* 0x0000000000017941 */ /* 0x000fea0003800000 */
.L_x_79:
        /* <DEDUP_REMOVED lines=10> */
.L_x_82:
[----:B------:R-:W-:Y:S05]  /*3a80*/  BSYNC B1 ;  /* 0x0000000000017941 */ /* 0x000fea0003800000 */
.L_x_81:
        /* <DEDUP_REMOVED lines=10> */
.L_x_84:
[----:B------:R-:W-:Y:S05]  /*3b30*/  BSYNC B1 ;  /* 0x0000000000017941 */ /* 0x000fea0003800000 */
.L_x_83:
        /* <DEDUP_REMOVED lines=9> */
.L_x_86:
[----:B------:R-:W-:Y:S05]  /*3bd0*/  BSYNC B1 ;  /* 0x0000000000017941 */ /* 0x000fea0003800000 */
.L_x_85:
        /* <DEDUP_REMOVED lines=9> */
.L_x_88:
[----:B------:R-:W-:Y:S05]  /*3c70*/  BSYNC B1 ;  /* 0x0000000000017941 */ /* 0x000fea0003800000 */
.L_x_87:
        /* <DEDUP_REMOVED lines=10> */
.L_x_90:
[----:B------:R-:W-:Y:S05]  /*3d20*/  BSYNC B1 ;  /* 0x0000000000017941 */ /* 0x000fea0003800000 */
.L_x_89:
        /* <DEDUP_REMOVED lines=10> */
.L_x_92:
[----:B------:R-:W-:Y:S05]  /*3dd0*/  BSYNC B1 ;  /* 0x0000000000017941 */ /* 0x000fea0003800000 */
.L_x_91:
[----:B0---45:R-:W-:Y:S01]  /*3de0*/  HADD2.F32 R2, -RZ, R18.H0_H0 ;  /* 0x20000012ff027230 */ /* 0x031fe20000004100 */
        /* <DEDUP_REMOVED lines=8> */
.L_x_94:
[----:B------:R-:W-:Y:S05]  /*3e70*/  BSYNC B1 ;  /* 0x0000000000017941 */ /* 0x000fea0003800000 */
.L_x_93:
[----:B0----5:R-:W-:Y:S01]  /*3e80*/  HADD2.F32 R2, -RZ, R18.H0_H0 ;  /* 0x20000012ff027230 */ /* 0x021fe20000004100 */
[----:B------:R-:W-:Y:S01]  /*3e90*/  ISETP.GT.AND P1, PT, R0, 0x8, P1 ;  /* 0x000000080000780c */ /* 0x000fe20000f24270 */
[----:B------:R-:W-:Y:S03]  /*3ea0*/  BSSY B1, `(.L_x_95) ;  /* 0x000000a000017945 */ /* 0x000fe60003800000 */
[----:B------:R-:W-:Y:S01]  /*3eb0*/  FMUL R3, R2, R57 ;  /* 0x0000003902037220 */ /* 0x000fe20000400000 */
[----:B------:R-:W-:-:S03]  /*3ec0*/  @P0 IMAD.MOV.U32 R2, RZ, RZ, R8 ;  /* 0x000000ffff020224 */ /* 0x000fc600078e0008 */
[----:B------:R-:W-:-:S05]  /*3ed0*/  FFMA R3, R54, R56, R3 ;  /* 0x0000003836037223 */ /* 0x000fca0000000003 */
[----:B------:R-:W-:-:S04]  /*3ee0*/  F2FP.F16.F32.PACK_AB R3, RZ, R3 ;  /* 0x00000003ff03723e */ /* 0x000fc800000000ff */
[----:B-1----:R-:W-:Y:S01]  /*3ef0*/  PRMT R4, R3, 0x7610, R4 ;  /* 0x0000761003047816 */ /* 0x002fe20000000004 */
[----:B------:R-:W-:-:S05]  /*3f00*/  @P0 IMAD.MOV.U32 R3, RZ, RZ, R9 ;  /* 0x000000ffff030224 */ /* 0x000fca00078e0009 */
[----:B------:R0:W-:Y:S01]  /*3f10*/  @P0 STG.E.U16 desc[UR56][R2.64+0x70], R4 ;  /* 0x0000700402000986 */ /* 0x0001e2000c101538 */
[----:B------:R-:W-:Y:S05]  /*3f20*/  @!P1 BRA `(.L_x_96) ;  /* 0x0000000000049947 */ /* 0x000fea0003800000 */
[----:B------:R1:W5:Y:S02]  /*3f30*/  LDG.E.LTC128B.U16 R18, desc[UR56][R6.64+0x72] ;  /* 0x0000723806127981 */ /* 0x000364000c1e1520 */
.L_x_96:
[----:B------:R-:W-:Y:S05]  /*3f40*/  BSYNC B1 ;  /* 0x0000000000017941 */ /* 0x000fea0003800000 */
.L_x_95:
[----:B------:R-:W-:Y:S05]  /*3f50*/  @!P1 BRA `(.L_x_97) ;  /* 0x0000000800709947 */ /* 0x000fea0003800000 */
[----:B-----5:R-:W-:-:S05]  /*3f60*/  HADD2.F32 R18, -RZ, R18.H0_H0 ;  /* 0x20000012ff127230 */ /* 0x020fca0000004100 */
[----:B------:R-:W-:-:S04]  /*3f70*/  FMUL R18, R18, R57 ;  /* 0x0000003912127220 */ /* 0x000fc80000400000 */
[----:B------:R-:W-:-:S05]  /*3f80*/  FFMA R18, R55, R56, R18 ;  /* 0x0000003837127223 */ /* 0x000fca0000000012 */
[----:B------:R-:W-:-:S05]  /*3f90*/  F2FP.F16.F32.PACK_AB R18, RZ, R18 ;  /* 0x00000012ff12723e */ /* 0x000fca00000000ff */
[----:B------:R0:W-:Y:S01]  /*3fa0*/  STG.E.U16 desc[UR56][R8.64+0x72], R18 ;  /* 0x0000721208007986 */ /* 0x0001e2000c101538 */
[----:B------:R-:W-:Y:S05]  /*3fb0*/  BRA `(.L_x_97) ;  /* 0x0000000800587947 */ /* 0x000fea0003800000 */
.L_x_36:
[----:B------:R-:W-:Y:S01]  /*3fc0*/  ISETP.GT.AND P3, PT, R70, 0x1, PT ;  /* 0x000000014600780c */ /* 0x000fe20003f64270 */
[----:B------:R-:W-:Y:S01]  /*3fd0*/  ULDC.64 UR4, c[0x0][0x5c0] ;  /* 0x0001700000047ab9 */ /* 0x000fe20000000a00 */
[-C--:B------:R-:W-:Y:S01]  /*3fe0*/  FMUL R24, R24, R56.reuse ;  /* 0x0000003818187220 */ /* 0x080fe20000400000 */
[-C--:B------:R-:W-:Y:S01]  /*3ff0*/  FMUL R25, R25, R56.reuse ;  /* 0x0000003819197220 */ /* 0x080fe20000400000 */
[----:B------:R-:W-:Y:S01]  /*4000*/  ISETP.GT.AND P1, PT, R0, RZ, P3 ;  /* 0x000000ff0000720c */ /* 0x000fe20001f24270 */
[-C--:B------:R-:W-:Y:S01]  /*4010*/  FMUL R26, R26, R56.reuse ;  /* 0x000000381a1a7220 */ /* 0x080fe20000400000 */
[----:B------:R-:W-:Y:S01]  /*4020*/  LEA R2, P4, R20, UR4, 0x1 ;  /* 0x0000000414027c11 */ /* 0x000fe2000f8808ff */
[----:B------:R-:W-:Y:S01]  /*4030*/  FMUL R27, R27, R56 ;  /* 0x000000381b1b7220 */ /* 0x000fe20000400000 */
[----:B------:R-:W-:Y:S01]  /*4040*/  F2FP.F16.F32.PACK_AB R24, RZ, R24 ;  /* 0x00000018ff18723e */ /* 0x000fe200000000ff */
[-C--:B------:R-:W-:Y:S01]  /*4050*/  FMUL R28, R28, R56.reuse ;  /* 0x000000381c1c7220 */ /* 0x080fe20000400000 */
[----:B------:R-:W-:Y:S01]  /*4060*/  LEA.HI.X R3, R20, UR5, R5, 0x1, P4 ;  /* 0x0000000514037c11 */ /* 0x000fe2000a0f0c05 */
[-C--:B------:R-:W-:Y:S01]  /*4070*/  FMUL R29, R29, R56.reuse ;  /* 0x000000381d1d7220 */ /* 0x080fe20000400000 */
[----:B------:R-:W-:Y:S01]  /*4080*/  F2FP.F16.F32.PACK_AB R25, RZ, R25 ;  /* 0x00000019ff19723e */ /* 0x000fe200000000ff */
[-C--:B------:R-:W-:Y:S01]  /*4090*/  FMUL R30, R30, R56.reuse ;  /* 0x000000381e1e7220 */ /* 0x080fe20000400000 */
[----:B------:R-:W-:Y:S01]  /*40a0*/  SHF.L.U64.HI R5, R63, 0x1, R62 ;  /* 0x000000013f057819 */ /* 0x000fe2000001023e */
[----:B------:R-:W-:Y:S01]  /*40b0*/  @P2 STG.E.U16 desc[UR56][R2.64], R24 ;  /* 0x0000001802002986 */ /* 0x000fe2000c101538 */
[----:B------:R-:W-:Y:S01]  /*40c0*/  ISETP.GT.AND P2, PT, R0, 0x8, P0 ;  /* 0x000000080000780c */ /* 0x000fe20000744270 */
[----:B------:R-:W-:Y:S01]  /*40d0*/  FMUL R31, R31, R56 ;  /* 0x000000381f1f7220 */ /* 0x000fe20000400000 */
[----:B------:R-:W-:Y:S01]  /*40e0*/  LEA R4, P5, R63, R2, 0x1 ;  /* 0x000000023f047211 */ /* 0x000fe200078a08ff */
[----:B------:R-:W-:Y:S01]  /*40f0*/  @P1 STG.E.U16 desc[UR56][R2.64+0x2], R25 ;  /* 0x0000021902001986 */ /* 0x000fe2000c101538 */
[----:B------:R-:W-:Y:S01]  /*4100*/  ISETP.GT.AND P1, PT, R70, 0x8, PT ;  /* 0x000000084600780c */ /* 0x000fe20003f24270 */
[-C--:B------:R-:W-:Y:S01]  /*4110*/  FMUL R32, R32, R56.reuse ;  /* 0x0000003820207220 */ /* 0x080fe20000400000 */
[----:B------:R-:W-:Y:S01]  /*4120*/  ISETP.GT.AND P3, PT, R0, 0x8, P3 ;  /* 0x000000080000780c */ /* 0x000fe20001f64270 */
[----:B------:R-:W-:Y:S01]  /*4130*/  IMAD.X R5, R5, 0x1, R3, P5 ;  /* 0x0000000105057824 */ /* 0x000fe200028e0603 */
[----:B------:R-:W-:Y:S01]  /*4140*/  ISETP.GT.AND P0, PT, R70, 0x9, PT ;  /* 0x000000094600780c */ /* 0x000fe20003f04270 */
[-C--:B------:R-:W-:Y:S01]  /*4150*/  FMUL R33, R33, R56.reuse ;  /* 0x0000003821217220 */ /* 0x080fe20000400000 */
[----:B------:R-:W-:Y:S01]  /*4160*/  ISETP.GT.AND P4, PT, R0, RZ, P1 ;  /* 0x000000ff0000720c */ /* 0x000fe20000f84270 */
[-C--:B------:R-:W-:Y:S01]  /*4170*/  FMUL R34, R34, R56.reuse ;  /* 0x0000003822227220 */ /* 0x080fe20000400000 */
[----:B------:R-:W-:Y:S01]  /*4180*/  ISETP.GT.AND P5, PT, R0, RZ, P0 ;  /* 0x000000ff0000720c */ /* 0x000fe200007a4270 */
[----:B------:R-:W-:Y:S01]  /*4190*/  FMUL R35, R35, R56 ;  /* 0x0000003823237220 */ /* 0x000fe20000400000 */
[----:B------:R-:W-:Y:S01]  /*41a0*/  F2FP.F16.F32.PACK_AB R26, RZ, R26 ;  /* 0x0000001aff1a723e */ /* 0x000fe200000000ff */
[-C--:B------:R-:W-:Y:S01]  /*41b0*/  FMUL R36, R36, R56.reuse ;  /* 0x0000003824247220 */ /* 0x080fe20000400000 */
[----:B------:R-:W-:Y:S01]  /*41c0*/  F2FP.F16.F32.PACK_AB R27, RZ, R27 ;  /* 0x0000001bff1b723e */ /* 0x000fe200000000ff */
[----:B------:R-:W-:Y:S01]  /*41d0*/  FMUL R37, R37, R56 ;  /* 0x0000003825257220 */ /* 0x000fe20000400000 */
[----:B------:R-:W-:Y:S01]  /*41e0*/  F2FP.F16.F32.PACK_AB R28, RZ, R28 ;  /* 0x0000001cff1c723e */ /* 0x000fe200000000ff */
[----:B------:R-:W-:Y:S01]  /*41f0*/  @P2 STG.E.U16 desc[UR56][R4.64], R26 ;  /* 0x0000001a04002986 */ /* 0x000fe2000c101538 */
[----:B------:R-:W-:Y:S01]  /*4200*/  ISETP.GT.AND P1, PT, R0, 0x8, P1 ;  /* 0x000000080000780c */ /* 0x000fe20000f24270 */
[-C--:B------:R-:W-:Y:S01]  /*4210*/  FMUL R38, R38, R56.reuse ;  /* 0x0000003826267220 */ /* 0x080fe20000400000 */
[----:B------:R-:W-:Y:S01]  /*4220*/  F2FP.F16.F32.PACK_AB R29, RZ, R29 ;  /* 0x0000001dff1d723e */ /* 0x000fe200000000ff */
[----:B------:R-:W-:Y:S01]  /*4230*/  @P3 STG.E.U16 desc[UR56][R4.64+0x2], R27 ;  /* 0x0000021b04003986 */ /* 0x000fe2000c101538 */
[----:B------:R-:W-:Y:S01]  /*4240*/  ISETP.GT.AND P3, PT, R70, 0x10, PT ;  /* 0x000000104600780c */ /* 0x000fe20003f64270 */
[-C--:B------:R-:W-:Y:S01]  /*4250*/  FMUL R39, R39, R56.reuse ;  /* 0x0000003827277220 */ /* 0x080fe20000400000 */
[----:B------:R-:W-:Y:S01]  /*4260*/  ISETP.GT.AND P2, PT, R0, 0x8, P0 ;  /* 0x000000080000780c */ /* 0x000fe20000744270 */
[----:B------:R-:W-:Y:S01]  /*4270*/  @P4 STG.E.U16 desc[UR56][R2.64+0x10], R28 ;  /* 0x0000101c02004986 */ /* 0x000fe2000c101538 */
[----:B------:R-:W-:Y:S01]  /*4280*/  ISETP.GT.AND P0, PT, R70, 0x11, PT ;  /* 0x000000114600780c */ /* 0x000fe20003f04270 */
[-C--:B------:R-:W-:Y:S01]  /*4290*/  FMUL R40, R40, R56.reuse ;  /* 0x0000003828287220 */ /* 0x080fe20000400000 */
[C---:B------:R-:W-:Y:S01]  /*42a0*/  ISETP.GT.AND P4, PT, R0.reuse, RZ, P3 ;  /* 0x000000ff0000720c */ /* 0x040fe20001f84270 */
[----:B------:R-:W-:Y:S01]  /*42b0*/  @P5 STG.E.U16 desc[UR56][R2.64+0x12], R29 ;  /* 0x0000121d02005986 */ /* 0x000fe2000c101538 */
        /* <DEDUP_REMOVED lines=32> */
[----:B------:R-:W-:Y:S01]  /*44c0*/  ISETP.GT.AND P2, PT, R0, 0x8, P3 ;  /* 0x000000080000780c */ /* 0x000fe20001f44270 */
[-C--:B------:R-:W-:Y:S01]  /*44d0*/  FMUL R51, R51, R56.reuse ;  /* 0x0000003833337220 */ /* 0x080fe20000400000 */
[C---:B------:R-:W-:Y:S01]  /*44e0*/  ISETP.GT.AND P3, PT, R70.reuse, 0x20, PT ;  /* 0x000000204600780c */ /* 0x040fe20003f64270 */
        /* <DEDUP_REMOVED lines=13> */
[----:B------:R-:W-:-:S02]  /*45c0*/  F2FP.F16.F32.PACK_AB R41, RZ, R41 ;  /* 0x00000029ff29723e */ /* 0x000fc400000000ff */
[C---:B------:R-:W-:Y:S01]  /*45d0*/  ISETP.GT.AND P1, PT, R0.reuse, 0x8, P3 ;  /* 0x000000080000780c */ /* 0x040fe20001f24270 */
[----:B------:R-:W-:Y:S01]  /*45e0*/  @P2 STG.E.U16 desc[UR56][R4.64+0x32], R39 ;  /* 0x0000322704002986 */ /* 0x000fe2000c101538 */
[----:B------:R-:W-:Y:S02]  /*45f0*/  ISETP.GT.AND P0, PT, R0, 0x8, P0 ;  /* 0x000000080000780c */ /* 0x000fe40000704270 */
[----:B------:R-:W-:Y:S01]  /*4600*/  F2FP.F16.F32.PACK_AB R42, RZ, R42 ;  /* 0x0000002aff2a723e */ /* 0x000fe200000000ff */
[----:B------:R-:W-:Y:S01]  /*4610*/  @P4 STG.E.U16 desc[UR56][R2.64+0x40], R40 ;  /* 0x0000402802004986 */ /* 0x000fe2000c101538 */
[C---:B------:R-:W-:Y:S02]  /*4620*/  ISETP.GT.AND P4, PT, R70.reuse, 0x28, PT ;  /* 0x000000284600780c */ /* 0x040fe40003f84270 */
[----:B------:R-:W-:Y:S01]  /*4630*/  F2FP.F16.F32.PACK_AB R43, RZ, R43 ;  /* 0x0000002bff2b723e */ /* 0x000fe200000000ff */
[----:B------:R-:W-:Y:S01]  /*4640*/  @P5 STG.E.U16 desc[UR56][R2.64+0x42], R41 ;  /* 0x0000422902005986 */ /* 0x000fe2000c101538 */
[----:B------:R-:W-:-:S02]  /*4650*/  ISETP.GT.AND P5, PT, R70, 0x29, PT ;  /* 0x000000294600780c */ /* 0x000fc40003fa4270 */
[C---:B------:R-:W-:Y:S01]  /*4660*/  ISETP.GT.AND P2, PT, R0.reuse, RZ, P4 ;  /* 0x000000ff0000720c */ /* 0x040fe20002744270 */
[----:B------:R-:W-:Y:S01]  /*4670*/  @P1 STG.E.U16 desc[UR56][R4.64+0x40], R42 ;  /* 0x0000402a04001986 */ /* 0x000fe2000c101538 */
[----:B------:R-:W-:Y:S02]  /*4680*/  ISETP.GT.AND P6, PT, R0, RZ, P5 ;  /* 0x000000ff0000720c */ /* 0x000fe40002fc4270 */
[----:B------:R-:W-:Y:S01]  /*4690*/  F2FP.F16.F32.PACK_AB R44, RZ, R44 ;  /* 0x0000002cff2c723e */ /* 0x000fe200000000ff */
[----:B------:R-:W-:Y:S01]  /*46a0*/  @P0 STG.E.U16 desc[UR56][R4.64+0x42], R43 ;  /* 0x0000422b04000986 */ /* 0x000fe2000c101538 */
[----:B------:R-:W-:Y:S02]  /*46b0*/  F2FP.F16.F32.PACK_AB R45, RZ, R45 ;  /* 0x0000002dff2d723e */ /* 0x000fe400000000ff */
[----:B------:R-:W-:Y:S02]  /*46c0*/  ISETP.GT.AND P3, PT, R70, 0x30, PT ;  /* 0x000000304600780c */ /* 0x000fe40003f64270 */
[----:B------:R-:W-:-:S02]  /*46d0*/  ISETP.GT.AND P4, PT, R0, 0x8, P4 ;  /* 0x000000080000780c */ /* 0x000fc40002784270 */
[----:B------:R-:W-:Y:S01]  /*46e0*/  F2FP.F16.F32.PACK_AB R46, RZ, R46 ;  /* 0x0000002eff2e723e */ /* 0x000fe200000000ff */
[----:B------:R-:W-:Y:S01]  /*46f0*/  @P2 STG.E.U16 desc[UR56][R2.64+0x50], R44 ;  /* 0x0000502c02002986 */ /* 0x000fe2000c101538 */
[----:B------:R-:W-:Y:S02]  /*4700*/  ISETP.GT.AND P2, PT, R70, 0x31, PT ;  /* 0x000000314600780c */ /* 0x000fe40003f44270 */
[----:B------:R-:W-:Y:S01]  /*4710*/  F2FP.F16.F32.PACK_AB R47, RZ, R47 ;  /* 0x0000002fff2f723e */ /* 0x000fe200000000ff */
[----:B------:R-:W-:Y:S01]  /*4720*/  @P6 STG.E.U16 desc[UR56][R2.64+0x52], R45 ;  /* 0x0000522d02006986 */ /* 0x000fe2000c101538 */
[C---:B------:R-:W-:Y:S02]  /*4730*/  ISETP.GT.AND P6, PT, R0.reuse, 0x8, P5 ;  /* 0x000000080000780c */ /* 0x040fe40002fc4270 */
[----:B------:R-:W-:Y:S02]  /*4740*/  ISETP.GT.AND P5, PT, R0, RZ, P3 ;  /* 0x000000ff0000720c */ /* 0x000fe40001fa4270 */
[----:B------:R-:W-:Y:S01]  /*4750*/  F2FP.F16.F32.PACK_AB R48, RZ, R48 ;  /* 0x00000030ff30723e */ /* 0x000fe200000000ff */
[----:B------:R-:W-:Y:S01]  /*4760*/  @P4 STG.E.U16 desc[UR56][R4.64+0x50], R46 ;  /* 0x0000502e04004986 */ /* 0x000fe2000c101538 */
[----:B------:R-:W-:-:S02]  /*4770*/  ISETP.GT.AND P1, PT, R70, 0x38, PT ;  /* 0x000000384600780c */ /* 0x000fc40003f24270 */
[----:B------:R-:W-:Y:S02]  /*4780*/  ISETP.GT.AND P0, PT, R70, 0x39, PT ;  /* 0x000000394600780c */ /* 0x000fe40003f04270 */
[C---:B------:R-:W-:Y:S02]  /*4790*/  ISETP.GT.AND P4, PT, R0.reuse, RZ, P2 ;  /* 0x000000ff0000720c */ /* 0x040fe40001784270 */
[C---:B------:R-:W-:Y:S01]  /*47a0*/  ISETP.GT.AND P3, PT, R0.reuse, 0x8, P3 ;  /* 0x000000080000780c */ /* 0x040fe20001f64270 */
[----:B------:R-:W-:Y:S01]  /*47b0*/  @P6 STG.E.U16 desc[UR56][R4.64+0x52], R47 ;  /* 0x0000522f04006986 */ /* 0x000fe2000c101538 */
[C---:B------:R-:W-:Y:S02]  /*47c0*/  ISETP.GT.AND P2, PT, R0.reuse, 0x8, P2 ;  /* 0x000000080000780c */ /* 0x040fe40001744270 */
[C---:B------:R-:W-:Y:S01]  /*47d0*/  ISETP.GT.AND P6, PT, R0.reuse, RZ, P0 ;  /* 0x000000ff0000720c */ /* 0x040fe200007c4270 */
[----:B------:R-:W-:Y:S01]  /*47e0*/  @P5 STG.E.U16 desc[UR56][R2.64+0x60], R48 ;  /* 0x0000603002005986 */ /* 0x000fe2000c101538 */
[----:B------:R-:W-:-:S02]  /*47f0*/  ISETP.GT.AND P5, PT, R0, RZ, P1 ;  /* 0x000000ff0000720c */ /* 0x000fc40000fa4270 */
[C---:B------:R-:W-:Y:S02]  /*4800*/  ISETP.GT.AND P1, PT, R0.reuse, 0x8, P1 ;  /* 0x000000080000780c */ /* 0x040fe40000f24270 */
[----:B------:R-:W-:Y:S02]  /*4810*/  F2FP.F16.F32.PACK_AB R49, RZ, R49 ;  /* 0x00000031ff31723e */ /* 0x000fe400000000ff */
[----:B------:R-:W-:Y:S02]  /*4820*/  F2FP.F16.F32.PACK_AB R50, RZ, R50 ;  /* 0x00000032ff32723e */ /* 0x000fe400000000ff */
[----:B------:R-:W-:Y:S01]  /*4830*/  F2FP.F16.F32.PACK_AB R51, RZ, R51 ;  /* 0x00000033ff33723e */ /* 0x000fe200000000ff */
[----:B------:R-:W-:Y:S01]  /*4840*/  @P4 STG.E.U16 desc[UR56][R2.64+0x62], R49 ;  /* 0x0000623102004986 */ /* 0x000fe2000c101538 */
[----:B------:R-:W-:Y:S02]  /*4850*/  ISETP.GT.AND P0, PT, R0, 0x8, P0 ;  /* 0x000000080000780c */ /* 0x000fe40000704270 */
[----:B------:R-:W-:Y:S01]  /*4860*/  F2FP.F16.F32.PACK_AB R52, RZ, R52 ;  /* 0x00000034ff34723e */ /* 0x000fe200000000ff */
[----:B------:R-:W-:Y:S01]  /*4870*/  @P3 STG.E.U16 desc[UR56][R4.64+0x60], R50 ;  /* 0x0000603204003986 */ /* 0x000fe2000c101538 */
[----:B------:R-:W-:-:S02]  /*4880*/  F2FP.F16.F32.PACK_AB R53, RZ, R53 ;  /* 0x00000035ff35723e */ /* 0x000fc400000000ff */
[----:B------:R-:W-:Y:S01]  /*4890*/  F2FP.F16.F32.PACK_AB R54, RZ, R54 ;  /* 0x00000036ff36723e */ /* 0x000fe200000000ff */
[----:B------:R-:W-:Y:S01]  /*48a0*/  @P2 STG.E.U16 desc[UR56][R4.64+0x62], R51 ;  /* 0x0000623304002986 */ /* 0x000fe2000c101538 */
[----:B------:R-:W-:-:S03]  /*48b0*/  F2FP.F16.F32.PACK_AB R55, RZ, R55 ;  /* 0x00000037ff37723e */ /* 0x000fc600000000ff */
[----:B------:R-:W-:Y:S04]  /*48c0*/  @P5 STG.E.U16 desc[UR56][R2.64+0x70], R52 ;  /* 0x0000703402005986 */ /* 0x000fe8000c101538 */
[----:B------:R0:W-:Y:S02]  /*48d0*/  @P6 STG.E.U16 desc[UR56][R2.64+0x72], R53 ;  /* 0x0000723502006986 */ /* 0x0001e4000c101538 */
[----:B0-----:R-:W-:Y:S02]  /*48e0*/  @P1 IMAD.MOV.U32 R2, RZ, RZ, R4 ;  /* 0x000000ffff021224 */ /* 0x001fe400078e0004 */
[----:B------:R-:W-:-:S05]  /*48f0*/  @P1 IMAD.MOV.U32 R3, RZ, RZ, R5 ;  /* 0x000000ffff031224 */ /* 0x000fca00078e0005 */
[----:B------:R0:W-:Y:S04]  /*4900*/  @P1 STG.E.U16 desc[UR56][R2.64+0x70], R54 ;  /* 0x0000703602001986 */ /* 0x0001e8000c101538 */
[----:B------:R0:W-:Y:S02]  /*4910*/  @P0 STG.E.U16 desc[UR56][R4.64+0x72], R55 ;  /* 0x0000723704000986 */ /* 0x0001e4000c101538 */
.L_x_97:
[----:B------:R-:W-:Y:S05]  /*4920*/  BSYNC B0 ;  /* 0x0000000000007941 */ /* 0x000fea0003800000 */
.L_x_35:
[----:B0-----:R-:W-:Y:S01]  /*4930*/  IMAD.U32 R2, RZ, RZ, UR54 ;  /* 0x00000036ff027e24 */ /* 0x001fe2000f8e00ff */
[----:B------:R-:W-:Y:S01]  /*4940*/  ULDC.64 UR4, c[0x0][0x650] ;  /* 0x0001940000047ab9 */ /* 0x000fe20000000a00 */
[----:B------:R-:W-:Y:S01]  /*4950*/  IMAD.U32 R3, RZ, RZ, UR55 ;  /* 0x00000037ff037e24 */ /* 0x000fe2000f8e00ff */
[----:B------:R0:W-:Y:S01]  /*4960*/  SYNCS.ARRIVE.TRANS64.A1T0 RZ, [R66+UR52], RZ ;  /* 0x000000ff42ff79a7 */ /* 0x0001e20008100034 */
[----:B------:R-:W-:Y:S01]  /*4970*/  PRMT R0, RZ, 0x7610, R0 ;  /* 0x00007610ff007816 */ /* 0x000fe20000000000 */
[----:B-----5:R-:W-:Y:S01]  /*4980*/  IMAD.MOV.U32 R18, RZ, RZ, -0x1 ;  /* 0xffffffffff127424 */ /* 0x020fe200078e00ff */
[----:B------:R-:W-:Y:S01]  /*4990*/  LEA R16, P0, R2, R16, 0x1 ;  /* 0x0000001002107211 */ /* 0x000fe200078008ff */
[----:B------:R-:W-:Y:S02]  /*49a0*/  IMAD.MOV.U32 R2, RZ, RZ, -0x1 ;  /* 0xffffffffff027424 */ /* 0x000fe400078e00ff */
[----:B------:R-:W-:Y:S01]  /*49b0*/  IMAD.MOV.U32 R19, RZ, RZ, -0x1 ;  /* 0xffffffffff137424 */ /* 0x000fe200078e00ff */
[----:B------:R-:W-:-:S02]  /*49c0*/  IADD3.X R17, R17, UR36, RZ, P0, !PT ;  /* 0x0000002411117c10 */ /* 0x000fc400087fe4ff */
[----:B------:R-:W-:-:S04]  /*49d0*/  ISETP.GE.U32.AND P0, PT, R16, UR4, PT ;  /* 0x0000000410007c0c */ /* 0x000fc8000bf06070 */
[----:B------:R-:W-:-:S13]  /*49e0*/  ISETP.GE.U32.AND.EX P0, PT, R17, UR5, PT, P0 ;  /* 0x0000000511007c0c */ /* 0x000fda000bf06100 */
[----:B0-----:R-:W-:Y:S05]  /*49f0*/  @P0 BRA `(.L_x_98) ;  /* 0x0000000400700947 */ /* 0x001fea0003800000 */
[----:B------:R-:W0:Y:S01]  /*4a00*/  S2UR UR6, SR_CTAID.X ;  /* 0x00000000000679c3 */ /* 0x000e220000002500 */
[----:B------:R-:W-:Y:S01]  /*4a10*/  ULDC.64 UR4, c[0x0][0x628] ;  /* 0x00018a0000047ab9 */ /* 0x000fe20000000a00 */
[----:B------:R-:W-:Y:S01]  /*4a20*/  ULDC UR7, c[0x0][0x150] ;  /* 0x0000540000077ab9 */ /* 0x000fe20000000800 */
[----:B------:R-:W-:Y:S01]  /*4a30*/  ISETP.NE.U32.AND P0, PT, RZ, UR4, PT ;  /* 0x00000004ff007c0c */ /* 0x000fe2000bf05070 */
[----:B------:R-:W-:Y:S01]  /*4a40*/  ULDC UR15, c[0x0][0x630] ;  /* 0x00018c00000f7ab9 */ /* 0x000fe20000000800 */
[C---:B------:R-:W-:Y:S02]  /*4a50*/  R2UR UR16, R16.reuse ;  /* 0x00000000101072ca */ /* 0x040fe400000e0000 */
[----:B------:R-:W-:Y:S01]  /*4a60*/  ISETP.NE.AND.EX P0, PT, RZ, UR5, PT, P0 ;  /* 0x00000005ff007c0c */ /* 0x000fe2000bf05300 */
[----:B------:R-:W5:Y:S01]  /*4a70*/  S2UR UR17, SR_CTAID.Y ;  /* 0x00000000001179c3 */ /* 0x000f620000002600 */
[----:B------:R-:W-:Y:S02]  /*4a80*/  R2UR UR12, R16 ;  /* 0x00000000100c72ca */ /* 0x000fe400000e0000 */
[----:B------:R-:W-:-:S02]  /*4a90*/  R2UR UR13, R17 ;  /* 0x00000000110d72ca */ /* 0x000fc400000e0000 */
[----:B0-----:R-:W-:-:S05]  /*4aa0*/  I2FP.F32.U32 R0, UR6 ;  /* 0x0000000600007c45 */ /* 0x001fca0008201000 */
[----:B------:R-:W-:Y:S01]  /*4ab0*/  FMUL R0, R0, UR7 ;  /* 0x0000000700007c20 */ /* 0x000fe20008400000 */
[----:B------:R-:W-:Y:S01]  /*4ac0*/  ULDC UR7, c[0x0][0x154] ;  /* 0x0000550000077ab9 */ /* 0x000fe20000000800 */
[----:B-----5:R-:W-:-:S04]  /*4ad0*/  I2FP.F32.U32 R2, UR17 ;  /* 0x0000001100027c45 */ /* 0x020fc80008201000 */
[----:B------:R-:W0:Y:S01]  /*4ae0*/  F2I.U32.TRUNC.NTZ R0, R0 ;  /* 0x0000000000007305 */ /* 0x000e22000020f000 */
[----:B------:R-:W-:Y:S01]  /*4af0*/  FMUL R2, R2, UR7 ;  /* 0x0000000702027c20 */ /* 0x000fe20008400000 */
[----:B------:R-:W-:Y:S06]  /*4b00*/  @!P0 BRA `(.L_x_99) ;  /* 0x0000000000308947 */ /* 0x000fec0003800000 */
        /* <DEDUP_REMOVED lines=12> */
.L_x_99:
[----:B------:R-:W-:Y:S01]  /*4bd0*/  USHF.R.U64 UR8, UR12, UR15, UR13 ;  /* 0x0000000f0c087299 */ /* 0x000fe2000800120d */
[----:B------:R-:W-:Y:S01]  /*4be0*/  R2UR UR5, R17 ;  /* 0x00000000110572ca */ /* 0x000fe200000e0000 */
[----:B------:R-:W-:Y:S01]  /*4bf0*/  USHF.R.U32.HI UR4, URZ, UR15, UR13 ;  /* 0x0000000f3f047299 */ /* 0x000fe2000801160d */
[----:B------:R-:W5:Y:S01]  /*4c00*/  F2I.U32.TRUNC.NTZ R2, R2 ;  /* 0x0000000200027305 */ /* 0x000f62000020f000 */
[----:B------:R-:W-:Y:S01]  /*4c10*/  UIADD3 UR9, UP0, URZ, -UR8, URZ ;  /* 0x800000083f097290 */ /* 0x000fe2000ff1e03f */
[----:B------:R-:W-:Y:S01]  /*4c20*/  ULDC.64 UR10, c[0x0][0x620] ;  /* 0x00018800000a7ab9 */ /* 0x000fe20000000a00 */
[----:B------:R-:W-:Y:S02]  /*4c30*/  ULDC UR13, c[0x0][0x608] ;  /* 0x00018200000d7ab9 */ /* 0x000fe40000000800 */
[----:B------:R-:W-:Y:S01]  /*4c40*/  UIADD3.X UR4, URZ, ~UR4, URZ, UP0, !UPT ;  /* 0x800000043f047290 */ /* 0x000fe200087fe43f */
[----:B------:R-:W-:Y:S01]  /*4c50*/  ULDC UR22, c[0x0][0x148] ;  /* 0x0000520000167ab9 */ /* 0x000fe20000000800 */
[----:B------:R-:W-:-:S02]  /*4c60*/  ULDC UR20, c[0x0][0x648] ;  /* 0x0001920000147ab9 */ /* 0x000fc40000000800 */
[----:B------:R-:W-:Y:S01]  /*4c70*/  UIMAD UR7, UR4, UR10, URZ ;  /* 0x0000000a040772a4 */ /* 0x000fe2000f8e023f */
[----:B------:R-:W-:Y:S02]  /*4c80*/  ULDC UR21, c[0x0][0x638] ;  /* 0x00018e0000157ab9 */ /* 0x000fe40000000800 */
[----:B------:R-:W-:Y:S01]  /*4c90*/  UMOV UR4, UR16 ;  /* 0x0000001000047c82 */ /* 0x000fe20008000000 */
[----:B------:R-:W-:Y:S02]  /*4ca0*/  UIMAD UR7, UR9, UR11, UR7 ;  /* 0x0000000b090772a4 */ /* 0x000fe4000f8e0207 */
[----:B------:R-:W-:Y:S01]  /*4cb0*/  UIMAD.WIDE.U32 UR4, UR9, UR10, UR4 ;  /* 0x0000000a090472a5 */ /* 0x000fe2000f8e0004 */
[----:B0-----:R-:W-:Y:S01]  /*4cc0*/  R2UR UR10, R0 ;  /* 0x00000000000a72ca */ /* 0x001fe200000e0000 */
[----:B------:R-:W-:Y:S01]  /*4cd0*/  ULDC UR16, c[0x0][0x658] ;  /* 0x0001960000107ab9 */ /* 0x000fe20000000800 */
[----:B-----5:R-:W-:Y:S01]  /*4ce0*/  R2UR UR12, R2 ;  /* 0x00000000020c72ca */ /* 0x020fe200000e0000 */
[----:B------:R-:W-:Y:S01]  /*4cf0*/  UIADD3 UR7, UR5, UR7, URZ ;  /* 0x0000000705077290 */ /* 0x000fe2000fffe03f */
[----:B------:R-:W-:-:S02]  /*4d00*/  ULDC UR11, c[0x0][0x144] ;  /* 0x00005100000b7ab9 */ /* 0x000fc40000000800 */
[----:B------:R-:W-:Y:S02]  /*4d10*/  ULDC UR5, c[0x0][0x618] ;  /* 0x0001860000057ab9 */ /* 0x000fe40000000800 */
[----:B------:R-:W-:Y:S02]  /*4d20*/  USHF.R.U64 UR9, UR4, UR5, UR7 ;  /* 0x0000000504097299 */ /* 0x000fe40008001207 */
[----:B------:R-:W-:-:S03]  /*4d30*/  USHF.R.U32.HI UR7, URZ, UR5, UR7 ;  /* 0x000000053f077299 */ /* 0x000fc60008011607 */
[----:B------:R-:W-:Y:S01]  /*4d40*/  ULDC.64 UR4, c[0x0][0x640] ;  /* 0x0001900000047ab9 */ /* 0x000fe20000000a00 */
[----:B------:R-:W-:Y:S01]  /*4d50*/  USHF.R.U64 UR15, UR9, UR13, UR7 ;  /* 0x0000000d090f7299 */ /* 0x000fe20008001207 */
[----:B------:R-:W-:Y:S01]  /*4d60*/  ISETP.NE.U32.AND P0, PT, RZ, UR4, PT ;  /* 0x00000004ff007c0c */ /* 0x000fe2000bf05070 */
[----:B------:R-:W-:Y:S02]  /*4d70*/  USHF.R.U32.HI UR7, URZ, UR13, UR7 ;  /* 0x0000000d3f077299 */ /* 0x000fe40008011607 */
[----:B------:R-:W-:Y:S01]  /*4d80*/  UIADD3 UR10, -UR10, URZ, URZ ;  /* 0x0000003f0a0a7290 */ /* 0x000fe2000fffe13f */
[----:B------:R-:W-:Y:S01]  /*4d90*/  ISETP.NE.AND.EX P0, PT, RZ, UR5, PT, P0 ;  /* 0x00000005ff007c0c */ /* 0x000fe2000bf05300 */
[----:B------:R-:W-:Y:S02]  /*4da0*/  USHF.R.U64 UR14, UR15, UR16, UR7 ;  /* 0x000000100f0e7299 */ /* 0x000fe40008001207 */
[----:B------:R-:W-:Y:S02]  /*4db0*/  UIADD3 UR18, -UR12, URZ, URZ ;  /* 0x0000003f0c127290 */ /* 0x000fe4000fffe13f */
[----:B------:R-:W-:-:S02]  /*4dc0*/  USHF.R.U32.HI UR13, URZ, UR16, UR7 ;  /* 0x000000103f0d7299 */ /* 0x000fc40008011607 */
[----:B------:R-:W-:Y:S01]  /*4dd0*/  UIMAD UR19, UR11, UR10, UR6 ;  /* 0x0000000a0b1372a4 */ /* 0x000fe2000f8e0206 */
[----:B------:R-:W-:-:S05]  /*4de0*/  UMOV UR12, UR14 ;  /* 0x0000000e000c7c82 */ /* 0x000fca0008000000 */
[----:B------:R-:W-:Y:S06]  /*4df0*/  @!P0 BRA `(.L_x_100) ;  /* 0x0000000000288947 */ /* 0x000fec0003800000 */
        /* <DEDUP_REMOVED lines=10> */
.L_x_100:
[----:B------:R-:W-:Y:S01]  /*4ea0*/  UISETP.NE.AND UP0, UPT, UR38, URZ, UPT ;  /* 0x0000003f2600728c */ /* 0x000fe2000bf05270 */
[----:B------:R-:W-:Y:S01]  /*4eb0*/  IMAD.MOV.U32 R0, RZ, RZ, 0x1 ;  /* 0x00000001ff007424 */ /* 0x000fe200078e00ff */
[----:B------:R-:W-:Y:S01]  /*4ec0*/  USHF.R.U64 UR4, UR12, UR20, UR13 ;  /* 0x000000140c047299 */ /* 0x000fe2000800120d */
[----:B------:R-:W-:Y:S01]  /*4ed0*/  IMAD.U32 R19, RZ, RZ, UR8 ;  /* 0x00000008ff137e24 */ /* 0x000fe2000f8e00ff */
[----:B------:R-:W-:Y:S02]  /*4ee0*/  ULOP3.LUT UR15, UR15, UR45, URZ, 0xc0, !UPT ;  /* 0x0000002d0f0f7292 */ /* 0x000fe4000f8ec03f */
[----:B------:R-:W-:Y:S02]  /*4ef0*/  UIADD3 UR5, -UR4, URZ, URZ ;  /* 0x0000003f04057290 */ /* 0x000fe4000fffe13f */
[----:B------:R-:W-:Y:S02]  /*4f00*/  ULOP3.LUT UR9, UR9, UR42, URZ, 0xc0, !UPT ;  /* 0x0000002a09097292 */ /* 0x000fe4000f8ec03f */
[----:B------:R-:W-:-:S02]  /*4f10*/  UIMAD UR4, UR43, UR4, UR15 ;  /* 0x000000042b0472a4 */ /* 0x000fc4000f8e020f */
[----:B------:R-:W-:Y:S02]  /*4f20*/  @UP0 UIMAD UR19, UR22, UR18, UR17 ;  /* 0x00000012161302a4 */ /* 0x000fe4000f8e0211 */
[----:B------:R-:W-:Y:S01]  /*4f30*/  UIMAD UR14, UR5, UR21, UR14 ;  /* 0x00000015050e72a4 */ /* 0x000fe2000f8e020e */
[----:B------:R-:W-:Y:S02]  /*4f40*/  ULDC UR6, c[0x0][0x600] ;  /* 0x0001800000067ab9 */ /* 0x000fe40000000800 */
[----:B------:R-:W-:Y:S01]  /*4f50*/  ULDC UR5, c[0x0][0x610] ;  /* 0x0001840000057ab9 */ /* 0x000fe20000000800 */
[----:B------:R-:W-:Y:S02]  /*4f60*/  UIMAD UR14, UR14, UR6, UR9 ;  /* 0x000000060e0e72a4 */ /* 0x000fe4000f8e0209 */
[----:B------:R-:W-:-:S04]  /*4f70*/  UIMAD UR4, UR4, UR5, UR19 ;  /* 0x00000005040472a4 */ /* 0x000fc8000f8e0213 */
[----:B------:R-:W-:Y:S02]  /*4f80*/  USEL UR5, UR14, UR4, !UP0 ;  /* 0x000000040e057287 */ /* 0x000fe4000c000000 */
[----:B------:R-:W-:-:S04]  /*4f90*/  USEL UR4, UR4, UR14, !UP0 ;  /* 0x0000000e04047287 */ /* 0x000fc8000c000000 */
[----:B------:R-:W-:Y:S02]  /*4fa0*/  IMAD.U32 R2, RZ, RZ, UR5 ;  /* 0x00000005ff027e24 */ /* 0x000fe4000f8e00ff */
[----:B------:R-:W-:-:S07]  /*4fb0*/  IMAD.U32 R18, RZ, RZ, UR4 ;  /* 0x00000004ff127e24 */ /* 0x000fce000f8e00ff */
.L_x_98:
[----:B------:R-:W-:Y:S01]  /*4fc0*/  UIADD3 UR44, UR49, UR44, URZ ;  /* 0x0000002c312c7290 */ /* 0x000fe2000fffe03f */
[----:B------:R-:W-:Y:S02]  /*4fd0*/  LOP3.LUT P0, RZ, R0, 0xff, RZ, 0xc0, !PT ;  /* 0x000000ff00ff7812 */ /* 0x000fe4000780c0ff */
[----:B------:R-:W-:Y:S01]  /*4fe0*/  LOP3.LUT R68, R68, 0x1, RZ, 0x3c, !PT ;  /* 0x0000000144447812 */ /* 0x000fe200078e3cff */
[----:B------:R-:W-:Y:S02]  /*4ff0*/  USHF.R.U32.HI UR4, URZ, 0x2, UR44 ;  /* 0x000000023f047899 */ /* 0x000fe4000801162c */
[----:B------:R-:W-:Y:S02]  /*5000*/  UISETP.GT.U32.AND UP0, UPT, UR44, 0x3, UPT ;  /* 0x000000032c00788c */ /* 0x000fe4000bf04070 */
[----:B------:R-:W-:Y:S02]  /*5010*/  ULOP3.LUT UR4, UR4, 0x1, URZ, 0xc0, !UPT ;  /* 0x0000000104047892 */ /* 0x000fe4000f8ec03f */
[----:B------:R-:W-:-:S02]  /*5020*/  UISETP.LT.U32.AND UP0, UPT, UR49, 0x4, UP0 ;  /* 0x000000043100788c */ /* 0x000fc40008701070 */
[----:B------:R-:W-:Y:S02]  /*5030*/  UISETP.NE.U32.AND UP1, UPT, UR4, 0x1, UPT ;  /* 0x000000010400788c */ /* 0x000fe4000bf25070 */
[----:B------:R-:W-:Y:S02]  /*5040*/  USEL UR5, URZ, 0x1, !UP0 ;  /* 0x000000013f057887 */ /* 0x000fe4000c000000 */
[----:B------:R-:W-:Y:S02]  /*5050*/  UISETP.GT.U32.AND UP1, UPT, UR49, 0x3, !UP1 ;  /* 0x000000033100788c */ /* 0x000fe4000cf24070 */
[----:B------:R-:W-:Y:S02]  /*5060*/  ULOP3.LUT UR44, UR44, 0x3, URZ, 0xc0, !UPT ;  /* 0x000000032c2c7892 */ /* 0x000fe4000f8ec03f */
[----:B------:R-:W-:-:S04]  /*5070*/  USEL UR4, URZ, 0x1, !UP1 ;  /* 0x000000013f047887 */ /* 0x000fc8000c800000 */
[----:B------:R-:W-:Y:S01]  /*5080*/  ULOP3.LUT UR46, UR4, UR46, UR5, 0x96, !UPT ;  /* 0x0000002e042e7292 */ /* 0x000fe2000f8e9605 */
[----:B------:R-:W-:Y:S11]  /*5090*/  @P0 BRA `(.L_x_101) ;  /* 0xffffffc800100947 */ /* 0x000ff6000383ffff */
[----:B------:R-:W-:Y:S05]  /*50a0*/  EXIT ;  /* 0x000000000000794d */ /* 0x000fea0003800000 */
.L_x_16:
[----:B------:R-:W-:-:S08]  /*50b0*/  ISETP.NE.AND P0, PT, RZ, UR6, PT ;  /* 0x00000006ff007c0c */ /* 0x000fd0000bf05270 */
[----:B------:R-:W0:-:S00]  /*50c0*/  USETMAXREG.DEALLOC.CTAPOOL 0x28 ;  /* 0x00000028000079c8 */ /* 0x000e0000080e0500 */
[----:B------:R-:W-:Y:S05]  /*50d0*/  @P0 EXIT ;  /* 0x000000000000094d */ /* 0x000fea0003800000 */
[----:B0-----:R-:W-:Y:S01]  /*50e0*/  LOP3.LUT P0, RZ, R4, 0xff, RZ, 0xc0, !PT ;  /* 0x000000ff04ff7812 */ /* 0x001fe2000780c0ff */
[----:B------:R-:W-:Y:S02]  /*50f0*/  IMAD.MOV.U32 R9, RZ, RZ, 0x1 ;  /* 0x00000001ff097424 */ /* 0x000fe400078e00ff */
[----:B------:R-:W-:-:S10]  /*5100*/  IMAD.MOV.U32 R8, RZ, RZ, RZ ;  /* 0x000000ffff087224 */ /* 0x000fd400078e00ff */
[----:B------:R-:W-:Y:S05]  /*5110*/  @!P0 BRA `(.L_x_102) ;  /* 0x0000000c009c8947 */ /* 0x000fea0003800000 */
[----:B------:R-:W0:Y:S01]  /*5120*/  S2UR UR5, SR_CgaCtaId ;  /* 0x00000000000579c3 */ /* 0x000e220000008800 */
[----:B------:R-:W-:Y:S01]  /*5130*/  UMOV UR7, 0x1 ;  /* 0x0000000100077882 */ /* 0x000fe20000000000 */
[----:B------:R-:W-:Y:S01]  /*5140*/  LOP3.LUT P0, RZ, R0, 0x1f, RZ, 0xc0, !PT ;  /* 0x0000001f00ff7812 */ /* 0x000fe2000780c0ff */
[----:B------:R-:W-:Y:S01]  /*5150*/  ULDC UR14, c[0x0][0x658] ;  /* 0x00019600000e7ab9 */ /* 0x000fe20000000800 */
[----:B------:R-:W-:Y:S01]  /*5160*/  UMOV UR6, 0xffffffff ;  /* 0xffffffff00067882 */ /* 0x000fe20000000000 */
[----:B------:R-:W-:Y:S01]  /*5170*/  BSSY B0, `(.L_x_102) ;  /* 0x00000e1000007945 */ /* 0x000fe20003800000 */
[----:B------:R-:W-:Y:S01]  /*5180*/  USHF.L.U32 UR6, UR6, UR14, URZ ;  /* 0x0000000e06067299 */ /* 0x000fe2000800063f */
[C---:B------:R-:W-:Y:S01]  /*5190*/  ISETP.NE.AND P3, PT, R3.reuse, RZ, PT ;  /* 0x000000ff0300720c */ /* 0x040fe20003f65270 */
[----:B------:R-:W-:Y:S01]  /*51a0*/  IMAD.MOV.U32 R0, RZ, RZ, 0x1 ;  /* 0x00000001ff007424 */ /* 0x000fe200078e00ff */
[----:B------:R-:W-:Y:S01]  /*51b0*/  ISETP.NE.OR P0, PT, R3, RZ, !P0 ;  /* 0x000000ff0300720c */ /* 0x000fe20004705670 */
[----:B------:R-:W-:Y:S01]  /*51c0*/  IMAD.MOV.U32 R9, RZ, RZ, 0x1 ;  /* 0x00000001ff097424 */ /* 0x000fe200078e00ff */
[----:B------:R-:W-:Y:S01]  /*51d0*/  ULDC UR13, c[0x0][0x600] ;  /* 0x00018000000d7ab9 */ /* 0x000fe20000000800 */
[----:B------:R-:W-:Y:S01]  /*51e0*/  IMAD.MOV.U32 R8, RZ, RZ, RZ ;  /* 0x000000ffff087224 */ /* 0x000fe200078e00ff */
[----:B------:R-:W-:Y:S01]  /*51f0*/  UMOV UR23, 0x5 ;  /* 0x0000000500177882 */ /* 0x000fe20000000000 */
[----:B------:R-:W-:-:S02]  /*5200*/  UIADD3 UR41, UR37, 0x1, URZ ;  /* 0x0000000125297890 */ /* 0x000fc4000fffe03f */
[----:B------:R-:W-:Y:S02]  /*5210*/  ULOP3.LUT UR44, UR40, 0x2, URZ, 0xfc, !UPT ;  /* 0x00000002282c7892 */ /* 0x000fe4000f8efc3f */
[----:B------:R-:W-:Y:S02]  /*5220*/  UIADD3 UR13, UR13, -0x1, URZ ;  /* 0xffffffff0d0d7890 */ /* 0x000fe4000fffe03f */
[----:B------:R-:W-:Y:S02]  /*5230*/  USHF.L.U32 UR14, UR7, UR14, URZ ;  /* 0x0000000e070e7299 */ /* 0x000fe4000800063f */
[----:B------:R-:W-:Y:S02]  /*5240*/  ULOP3.LUT UR15, URZ, UR6, URZ, 0x33, !UPT ;  /* 0x000000063f0f7292 */ /* 0x000fe4000f8e333f */
[----:B0-----:R-:W-:Y:S02]  /*5250*/  ULOP3.LUT UR4, UR5, 0x1, URZ, 0xc0, !UPT ;  /* 0x0000000105047892 */ /* 0x001fe4000f8ec03f */
[----:B------:R-:W-:-:S02]  /*5260*/  USHF.R.U32.HI UR45, URZ, 0x1, UR5 ;  /* 0x000000013f2d7899 */ /* 0x000fc40008011605 */
[----:B------:R-:W-:Y:S02]  /*5270*/  USHF.L.U32 UR21, UR5, 0x5, URZ ;  /* 0x0000000505157899 */ /* 0x000fe4000800063f */
[----:B------:R-:W-:Y:S02]  /*5280*/  USHF.L.U32 UR46, UR5, 0xb, URZ ;  /* 0x0000000b052e7899 */ /* 0x000fe4000800063f */
[----:B------:R-:W-:Y:S02]  /*5290*/  ULOP3.LUT UR5, UR5, 0xfffffffe, URZ, 0xc0, !UPT ;  /* 0xfffffffe05057892 */ /* 0x000fe4000f8ec03f */
[----:B------:R-:W-:Y:S02]  /*52a0*/  UISETP.GT.U32.AND UP0, UPT, UR4, 0xffff, UPT ;  /* 0x0000ffff0400788c */ /* 0x000fe4000bf04070 */
[----:B------:R-:W-:Y:S02]  /*52b0*/  USHF.L.U32 UR22, UR7, UR5, URZ ;  /* 0x0000000507167299 */ /* 0x000fe4000800063f */
[----:B------:R-:W-:-:S02]  /*52c0*/  ULOP3.LUT UR5, UR5, 0x1, URZ, 0xfc, !UPT ;  /* 0x0000000105057892 */ /* 0x000fc4000f8efc3f */
[----:B------:R-:W-:Y:S02]  /*52d0*/  USEL UR4, UR4, 0xffff, !UP0 ;  /* 0x0000ffff04047887 */ /* 0x000fe4000c000000 */
[----:B------:R-:W-:Y:S02]  /*52e0*/  USHF.L.U32 UR5, UR7, UR5, URZ ;  /* 0x0000000507057299 */ /* 0x000fe4000800063f */
[----:B------:R-:W-:Y:S02]  /*52f0*/  ULOP3.LUT UR4, UR4, 0xffff, URZ, 0xc0, !UPT ;  /* 0x0000ffff04047892 */ /* 0x000fe4000f8ec03f */
[----:B------:R-:W-:Y:S02]  /*5300*/  ULOP3.LUT UR21, UR21, 0x20, URZ, 0xc0, !UPT ;  /* 0x0000002015157892 */ /* 0x000fe4000f8ec03f */
[----:B------:R-:W-:Y:S02]  /*5310*/  ULOP3.LUT UR22, UR22, UR5, URZ, 0xfc, !UPT ;  /* 0x0000000516167292 */ /* 0x000fe4000f8efc3f */
[----:B------:R-:W-:Y:S01]  /*5320*/  USHF.L.U32 UR23, UR23, UR4, URZ ;  /* 0x0000000417177299 */ /* 0x000fe2000800063f */
[----:B------:R-:W-:-:S11]  /*5330*/  ULDC.64 UR30, c[0x0][0x198] ;  /* 0x00006600001e7ab9 */ /* 0x000fd60000000a00 */
.L_x_114:
[----:B------:R-:W-:-:S03]  /*5340*/  UMOV UR4, 0xffffffff ;  /* 0xffffffff00047882 */ /* 0x000fc60000000000 */
[----:B-1----:R-:W-:Y:S05]  /*5350*/  BRA.DIV UR4, `(.L_x_103) ;  /* 0x0000001204247947 */ /* 0x002fea000b800000 */
[----:B------:R-:W-:-:S13]  /*5360*/  ELECT P6, URZ, PT ;  /* 0x00000000003f782f */ /* 0x000fda00038c0000 */
.L_x_127:
[----:B------:R-:W0:Y:S01]  /*5370*/  LDC R3, c[0x0][0x28c] ;  /* 0x0000a300ff037b82 */ /* 0x000e220000000800 */
[----:B------:R-:W-:Y:S01]  /*5380*/  BSSY B1, `(.L_x_104) ;  /* 0x000004a000017945 */ /* 0x000fe20003800000 */
[----:B0-----:R-:W-:-:S13]  /*5390*/  ISETP.LT.OR P6, PT, R3, 0x1, !P6 ;  /* 0x000000010300780c */ /* 0x001fda00077c1670 */
[----:B------:R-:W-:Y:S05]  /*53a0*/  @P6 BRA `(.L_x_105) ;  /* 0x00000004001c6947 */ /* 0x000fea0003800000 */
[----:B------:R-:W-:Y:S01]  /*53b0*/  LEA R18, R18, UR45, 0x1 ;  /* 0x0000002d12127c11 */ /* 0x000fe2000f8e08ff */
[----:B------:R-:W-:Y:S01]  /*53c0*/  IMAD.MOV.U32 R11, RZ, RZ, RZ ;  /* 0x000000ffff0b7224 */ /* 0x000fe200078e00ff */
[----:B------:R-:W-:Y:S01]  /*53d0*/  LEA R6, R2, UR21, 0x6 ;  /* 0x0000001502067c11 */ /* 0x000fe2000f8e30ff */
[----:B------:R-:W-:Y:S02]  /*53e0*/  IMAD.U32 R12, RZ, RZ, UR41 ;  /* 0x00000029ff0c7e24 */ /* 0x000fe4000f8e00ff */
[----:B------:R-:W-:Y:S02]  /*53f0*/  IMAD.MOV.U32 R2, RZ, RZ, R9 ;  /* 0x000000ffff027224 */ /* 0x000fe400078e0009 */
[----:B------:R-:W-:Y:S02]  /*5400*/  IMAD.MOV.U32 R3, RZ, RZ, R8 ;  /* 0x000000ffff037224 */ /* 0x000fe400078e0008 */
[----:B------:R-:W-:-:S07]  /*5410*/  IMAD.SHL.U32 R18, R18, 0x20, RZ ;  /* 0x0000002012127824 */ /* 0x000fce00078e00ff */
.L_x_109:
[----:B------:R-:W0:Y:S01]  /*5420*/  S2R R5, SR_CgaCtaId ;  /* 0x0000000000057919 */ /* 0x000e220000008800 */
[----:B-1----:R-:W-:-:S04]  /*5430*/  MOV R4, 0x400 ;  /* 0x0000040000047802 */ /* 0x002fc80000000f00 */
[----:B0-----:R-:W-:Y:S02]  /*5440*/  LEA R10, R5, R4, 0x18 ;  /* 0x00000004050a7211 */ /* 0x001fe400078ec0ff */
[----:B------:R-:W-:Y:S01]  /*5450*/  SHF.L.U32 R4, R2, 0x1f, RZ ;  /* 0x0000001f02047819 */ /* 0x000fe200000006ff */
[----:B------:R-:W0:Y:S02]  /*5460*/  @!P3 LDC R5, c[0x0][0x500] ;  /* 0x00014000ff05bb82 */ /* 0x000e240000000800 */
[----:B------:R-:W-:-:S04]  /*5470*/  IMAD R7, R3, 0x8, R10 ;  /* 0x0000000803077824 */ /* 0x000fc800078e020a */
[----:B------:R-:W1:Y:S02]  /*5480*/  SYNCS.PHASECHK.TRANS64.TRYWAIT P1, [R7+URZ+0x20], R4 ;  /* 0x00002004070075a7 */ /* 0x000e64000802017f */
[----:B-1----:R-:W-:Y:S05]  /*5490*/  @!P1 BRA `(.L_x_106) ;  /* 0x0000000c00f49947 */ /* 0x002fea0003800000 */
.L_x_128:
[----:B------:R-:W-:Y:S01]  /*54a0*/  UPRMT UR4, UR44, 0x9910, URZ ;  /* 0x000099102c047896 */ /* 0x000fe2000800003f */
[----:B0-----:R0:W-:Y:S03]  /*54b0*/  @!P3 SYNCS.ARRIVE.TRANS64 RZ, [R7+URZ], R5 ;  /* 0x0000000507ffb9a7 */ /* 0x0011e6000800003f */
[----:B------:R-:W-:-:S06]  /*54c0*/  UISETP.NE.AND UP0, UPT, UR4, 0x2, UPT ;  /* 0x000000020400788c */ /* 0x000fcc000bf05270 */
[----:B------:R-:W-:-:S13]  /*54d0*/  PLOP3.LUT P1, PT, PT, PT, UP0, 0x80, 0x0 ;  /* 0x000000000000781c */ /* 0x000fda0003f2f008 */
[----:B0-----:R-:W-:Y:S05]  /*54e0*/  @P1 BRA `(.L_x_107) ;  /* 0x0000000000041947 */ /* 0x001fea0003800000 */
[----:B------:R-:W-:Y:S01]  /*54f0*/  BPT.TRAP 0x1 ;  /* 0x000000040000795c */ /* 0x000fe20000300000 */
.L_x_107:
[----:B------:R-:W-:Y:S05]  /*5500*/  @P0 BRA `(.L_x_108) ;  /* 0x0000000000040947 */ /* 0x000fea0003800000 */
[----:B------:R-:W-:Y:S01]  /*5510*/  BPT.TRAP 0x1 ;  /* 0x000000040000795c */ /* 0x000fe20000300000 */
.L_x_108:
[----:B------:R-:W-:Y:S01]  /*5520*/  R2UR UR8, R3 ;  /* 0x00000000030872ca */ /* 0x000fe200000e0000 */
[----:B------:R-:W-:Y:S01]  /*5530*/  VIADD R12, R12, 0xffffffff ;  /* 0xffffffff0c0c7836 */ /* 0x000fe20000000000 */
[----:B------:R-:W-:Y:S01]  /*5540*/  R2UR UR10, R10 ;  /* 0x000000000a0a72ca */ /* 0x000fe200000e0000 */
[----:B------:R-:W-:Y:S01]  /*5550*/  UIADD3 UR4, UP0, UR30, 0xf0, URZ ;  /* 0x000000f01e047890 */ /* 0x000fe2000ff1e03f */
[----:B------:R-:W-:Y:S01]  /*5560*/  R2UR UR34, R11 ;  /* 0x000000000b2272ca */ /* 0x000fe200000e0000 */
[----:B------:R-:W-:Y:S01]  /*5570*/  UIADD3 UR42, UP1, UR30, 0x1f0, URZ ;  /* 0x000001f01e2a7890 */ /* 0x000fe2000ff3e03f */
[----:B------:R-:W-:Y:S01]  /*5580*/  R2UR UR33, R7 ;  /* 0x00000000072172ca */ /* 0x000fe200000e0000 */
[----:B------:R-:W-:Y:S01]  /*5590*/  UIADD3.X UR5, URZ, UR31, URZ, UP0, !UPT ;  /* 0x0000001f3f057290 */ /* 0x000fe200087fe43f */
[----:B------:R-:W-:Y:S01]  /*55a0*/  R2UR UR35, R18 ;  /* 0x00000000122372ca */ /* 0x000fe200000e0000 */
[----:B------:R-:W-:Y:S01]  /*55b0*/  UPRMT UR29, URZ, 0x5410, UR23 ;  /* 0x000054103f1d7896 */ /* 0x000fe20008000017 */
[----:B------:R-:W-:Y:S01]  /*55c0*/  R2UR UR36, R19 ;  /* 0x00000000132472ca */ /* 0x000fe200000e0000 */
[----:B------:R-:W-:Y:S01]  /*55d0*/  UIADD3.X UR43, URZ, UR31, URZ, UP1, !UPT ;  /* 0x0000001f3f2b7290 */ /* 0x000fe20008ffe43f */
[----:B------:R-:W-:Y:S01]  /*55e0*/  R2UR UR19, R6 ;  /* 0x00000000061372ca */ /* 0x000fe200000e0000 */
[----:B------:R-:W-:Y:S01]  /*55f0*/  USHF.L.U32 UR8, UR8, 0xd, URZ ;  /* 0x0000000d08087899 */ /* 0x000fe2000800063f */
[----:B------:R-:W-:Y:S01]  /*5600*/  ISETP.GT.AND P2, PT, R12, 0x1, PT ;  /* 0x000000010c00780c */ /* 0x000fe20003f44270 */
[----:B------:R-:W-:Y:S01]  /*5610*/  UPRMT UR47, URZ, 0x5410, UR22 ;  /* 0x000054103f2f7896 */ /* 0x000fe20008000016 */
[----:B------:R-:W-:Y:S01]  /*5620*/  VIADD R3, R3, 0x1 ;  /* 0x0000000103037836 */ /* 0x000fe20000000000 */
[----:B------:R-:W-:Y:S01]  /*5630*/  ULEA UR9, UR45, UR8, 0xb ;  /* 0x000000082d097291 */ /* 0x000fe2000f8e583f */
[----:B------:R-:W-:Y:S01]  /*5640*/  VIADD R11, R11, 0x80 ;  /* 0x000000800b0b7836 */ /* 0x000fe20000000000 */
[----:B------:R-:W-:-:S02]  /*5650*/  ULOP3.LUT UR8, UR8, 0x800, UR46, 0xf8, !UPT ;  /* 0x0000080008087892 */ /* 0x000fc4000f8ef82e */
[----:B------:R-:W-:Y:S01]  /*5660*/  ULEA UR24, UR9, UR10, 0x1 ;  /* 0x0000000a09187291 */ /* 0x000fe2000f8e083f */
[C---:B------:R-:W-:Y:S01]  /*5670*/  ISETP.NE.AND P1, PT, R3.reuse, 0x4, PT ;  /* 0x000000040300780c */ /* 0x040fe20003f25270 */
[----:B------:R-:W-:Y:S02]  /*5680*/  ULEA UR8, UR8, UR10, 0x1 ;  /* 0x0000000a08087291 */ /* 0x000fe4000f8e083f */
[----:B------:R-:W-:Y:S01]  /*5690*/  UIADD3 UR32, UR24, 0x180, URZ ;  /* 0x0000018018207890 */ /* 0x000fe2000fffe03f */
[----:B------:R-:W-:Y:S01]  /*56a0*/  SEL R5, RZ, 0x1, P1 ;  /* 0x00000001ff057807 */ /* 0x000fe20000800000 */
[----:B------:R-:W-:Y:S01]  /*56b0*/  UIADD3 UR26, UR34, 0x40, URZ ;  /* 0x00000040221a7890 */ /* 0x000fe2000fffe03f */
[----:B------:R-:W-:Y:S01]  /*56c0*/  SEL R3, R3, RZ, P1 ;  /* 0x000000ff03037207 */ /* 0x000fe20000800000 */
[----:B------:R-:W-:Y:S01]  /*56d0*/  UIADD3 UR24, UR24, 0x2180, URZ ;  /* 0x0000218018187890 */ /* 0x000fe2000fffe03f */
[----:B------:R-:W-:Y:S01]  /*56e0*/  LOP3.LUT R2, R2, R5, RZ, 0x3c, !PT ;  /* 0x0000000502027212 */ /* 0x000fe200078e3cff */
[----:B------:R-:W-:-:S02]  /*56f0*/  UIADD3 UR16, UR8, 0x10180, URZ ;  /* 0x0001018008107890 */ /* 0x000fc4000fffe03f */
[----:B------:R-:W-:Y:S01]  /*5700*/  UIADD3 UR8, UR8, 0x12180, URZ ;  /* 0x0001218008087890 */ /* 0x000fe2000fffe03f */
[----:B------:R-:W-:Y:S01]  /*5710*/  UMOV UR6, 0x0 ;  /* 0x0000000000067882 */ /* 0x000fe20000000000 */
[----:B------:R-:W-:Y:S01]  /*5720*/  UMOV UR7, 0x10000000 ;  /* 0x1000000000077882 */ /* 0x000fe20000000000 */
[----:B------:R-:W-:Y:S01]  /*5730*/  UMOV UR25, UR33 ;  /* 0x0000002100197c82 */ /* 0x000fe20008000000 */
[----:B------:R-:W-:Y:S01]  /*5740*/  UMOV UR27, UR35 ;  /* 0x00000023001b7c82 */ /* 0x000fe20008000000 */
[----:B------:R-:W-:Y:S01]  /*5750*/  UMOV UR28, UR36 ;  /* 0x00000024001c7c82 */ /* 0x000fe20008000000 */
[----:B------:R-:W-:Y:S01]  /*5760*/  UMOV UR17, UR33 ;  /* 0x0000002100117c82 */ /* 0x000fe20008000000 */
[----:B------:R-:W-:Y:S01]  /*5770*/  UMOV UR18, UR34 ;  /* 0x0000002200127c82 */ /* 0x000fe20008000000 */
[----:B------:R-:W-:Y:S01]  /*5780*/  UMOV UR20, UR36 ;  /* 0x0000002400147c82 */ /* 0x000fe20008000000 */
[----:B------:R0:W-:Y:S01]  /*5790*/  UTMALDG.3D.MULTICAST [UR32], [UR4], UR29, desc[UR6] ;  /* 0x00000620040073b4 */ /* 0x0001e2000801181d */
[----:B------:R-:W-:Y:S01]  /*57a0*/  UMOV UR9, UR33 ;  /* 0x0000002100097c82 */ /* 0x000fe20008000000 */
[----:B------:R-:W-:Y:S01]  /*57b0*/  UMOV UR11, UR19 ;  /* 0x00000013000b7c82 */ /* 0x000fe20008000000 */
[----:B------:R-:W-:Y:S01]  /*57c0*/  UMOV UR12, UR36 ;  /* 0x00000024000c7c82 */ /* 0x000fe20008000000 */
[----:B------:R-:W-:Y:S01]  /*57d0*/  UMOV UR10, UR26 ;  /* 0x0000001a000a7c82 */ /* 0x000fe20008000000 */
[----:B------:R0:W-:Y:S01]  /*57e0*/  UTMALDG.3D.MULTICAST [UR24], [UR4], UR29, desc[UR6] ;  /* 0x00000618040073b4 */ /* 0x0001e2000801181d */
[----:B------:R0:W-:Y:S01]  /*57f0*/  UTMALDG.3D.MULTICAST [UR16], [UR42], UR47, desc[UR6] ;  /* 0x000006102a0073b4 */ /* 0x0001e2000801182f */
[----:B------:R0:W-:Y:S02]  /*5800*/  UTMALDG.3D.MULTICAST [UR8], [UR42], UR47, desc[UR6] ;  /* 0x000006082a0073b4 */ /* 0x0001e4000801182f */
[----:B0-----:R-:W-:Y:S05]  /*5810*/  @P2 BRA `(.L_x_109) ;  /* 0xfffffffc00002947 */ /* 0x001fea000383ffff */
.L_x_105:
[----:B------:R-:W-:Y:S05]  /*5820*/  BSYNC B1 ;  /* 0x0000000000017941 */ /* 0x000fea0003800000 */
.L_x_104:
[----:B------:R-:W-:Y:S01]  /*5830*/  LOP3.LUT P4, RZ, R0, 0xff, RZ, 0xc0, !PT ;  /* 0x000000ff00ff7812 */ /* 0x000fe2000788c0ff */
[----:B------:R-:W-:Y:S01]  /*5840*/  VIADD R8, R8, UR37 ;  /* 0x0000002508087c36 */ /* 0x000fe20008000000 */
[----:B------:R-:W-:Y:S01]  /*5850*/  ULDC.64 UR4, c[0x0][0x650] ;  /* 0x0001940000047ab9 */ /* 0x000fe20000000a00 */
[----:B------:R-:W-:Y:S01]  /*5860*/  BSSY B1, `(.L_x_110) ;  /* 0x000006f000017945 */ /* 0x000fe20003800000 */
[----:B------:R-:W-:Y:S02]  /*5870*/  IMAD.MOV.U32 R18, RZ, RZ, -0x1 ;  /* 0xffffffffff127424 */ /* 0x000fe400078e00ff */
[----:B------:R-:W-:Y:S01]  /*5880*/  SHF.R.U32.HI R0, RZ, 0x2, R8 ;  /* 0x00000002ff007819 */ /* 0x000fe20000011608 */
[----:B------:R-:W-:Y:S01]  /*5890*/  IMAD.MOV.U32 R19, RZ, RZ, -0x1 ;  /* 0xffffffffff137424 */ /* 0x000fe200078e00ff */
[----:B------:R-:W-:Y:S02]  /*58a0*/  ISETP.GT.U32.AND P1, PT, R8, 0x3, PT ;  /* 0x000000030800780c */ /* 0x000fe40003f24070 */
[----:B------:R-:W-:-:S02]  /*58b0*/  LOP3.LUT R0, R0, 0x1, RZ, 0xc0, !PT ;  /* 0x0000000100007812 */ /* 0x000fc400078ec0ff */
[----:B------:R-:W-:Y:S01]  /*58c0*/  LOP3.LUT R8, R8, 0x3, RZ, 0xc0, !PT ;  /* 0x0000000308087812 */ /* 0x000fe200078ec0ff */
[----:B------:R-:W0:Y:S01]  /*58d0*/  @P4 S2R R3, SR_CgaCtaId ;  /* 0x0000000000034919 */ /* 0x000e220000008800 */
[----:B------:R-:W-:Y:S02]  /*58e0*/  @P4 MOV R2, 0x400 ;  /* 0x0000040000024802 */ /* 0x000fe40000000f00 */
[----:B------:R-:W-:Y:S02]  /*58f0*/  ISETP.NE.U32.AND P2, PT, R0, 0x1, PT ;  /* 0x000000010000780c */ /* 0x000fe40003f45070 */
[----:B0-----:R-:W-:Y:S01]  /*5900*/  @P4 LEA R2, R3, R2, 0x18 ;  /* 0x0000000203024211 */ /* 0x001fe200078ec0ff */
[----:B------:R-:W-:-:S03]  /*5910*/  IMAD.U32 R3, RZ, RZ, UR37 ;  /* 0x00000025ff037e24 */ /* 0x000fc6000f8e00ff */
[----:B------:R0:W-:Y:S01]  /*5920*/  @P4 SYNCS.ARRIVE.TRANS64.A1T0 RZ, [R2+URZ+0x78], RZ ;  /* 0x000078ff02ff49a7 */ /* 0x0001e2000810003f */
[----:B------:R-:W-:Y:S02]  /*5930*/  IADD3 R16, P4, R16, UR54, RZ ;  /* 0x0000003610107c10 */ /* 0x000fe4000ff9e0ff */
[----:B------:R-:W-:Y:S02]  /*5940*/  ISETP.LT.U32.AND P1, PT, R3, 0x4, P1 ;  /* 0x000000040300780c */ /* 0x000fe40000f21070 */
[----:B------:R-:W-:Y:S02]  /*5950*/  IADD3.X R17, R17, UR39, RZ, P4, !PT ;  /* 0x0000002711117c10 */ /* 0x000fe4000a7fe4ff */
[----:B------:R-:W-:Y:S02]  /*5960*/  ISETP.GE.U32.AND P4, PT, R16, UR4, PT ;  /* 0x0000000410007c0c */ /* 0x000fe4000bf86070 */
[----:B------:R-:W-:Y:S02]  /*5970*/  SEL R0, RZ, 0x1, !P1 ;  /* 0x00000001ff007807 */ /* 0x000fe40004800000 */
[----:B------:R-:W-:-:S02]  /*5980*/  ISETP.GE.U32.AND.EX P1, PT, R17, UR5, PT, P4 ;  /* 0x0000000511007c0c */ /* 0x000fc4000bf26140 */
[----:B------:R-:W-:Y:S02]  /*5990*/  ISETP.GT.U32.AND P2, PT, R3, 0x3, !P2 ;  /* 0x000000030300780c */ /* 0x000fe40005744070 */
[----:B------:R-:W-:Y:S02]  /*59a0*/  PRMT R3, RZ, 0x7610, R3 ;  /* 0x00007610ff037816 */ /* 0x000fe40000000003 */
[----:B0-----:R-:W-:-:S04]  /*59b0*/  SEL R2, RZ, 0x1, !P2 ;  /* 0x00000001ff027807 */ /* 0x001fc80005000000 */
[--C-:B------:R-:W-:Y:S01]  /*59c0*/  LOP3.LUT R9, R2, R9, R0.reuse, 0x96, !PT ;  /* 0x0000000902097212 */ /* 0x100fe200078e9600 */
[----:B------:R-:W-:Y:S01]  /*59d0*/  IMAD.MOV.U32 R2, RZ, RZ, -0x1 ;  /* 0xffffffffff027424 */ /* 0x000fe200078e00ff */
[----:B------:R-:W-:Y:S01]  /*59e0*/  PRMT R0, RZ, 0x7610, R0 ;  /* 0x00007610ff007816 */ /* 0x000fe20000000000 */
[----:B------:R-:W-:Y:S06]  /*59f0*/  @P1 BRA `(.L_x_111) ;  /* 0x0000000400541947 */ /* 0x000fec0003800000 */
[----:B------:R-:W0:Y:S01]  /*5a00*/  S2UR UR4, SR_CTAID.X ;  /* 0x00000000000479c3 */ /* 0x000e220000002500 */
[----:B------:R-:W-:Y:S01]  /*5a10*/  ULDC.64 UR6, c[0x0][0x628] ;  /* 0x00018a0000067ab9 */ /* 0x000fe20000000a00 */
[----:B------:R-:W-:Y:S01]  /*5a20*/  ULDC UR5, c[0x0][0x150] ;  /* 0x0000540000057ab9 */ /* 0x000fe20000000800 */
[----:B------:R-:W-:Y:S01]  /*5a30*/  ISETP.NE.U32.AND P1, PT, RZ, UR6, PT ;  /* 0x00000006ff007c0c */ /* 0x000fe2000bf25070 */
[----:B------:R-:W-:Y:S01]  /*5a40*/  ULDC UR8, c[0x0][0x630] ;  /* 0x00018c0000087ab9 */ /* 0x000fe20000000800 */
[----:B------:R-:W-:Y:S01]  /*5a50*/  ULDC UR10, c[0x0][0x154] ;  /* 0x00005500000a7ab9 */ /* 0x000fe20000000800 */
[----:B------:R-:W-:Y:S01]  /*5a60*/  IMAD.MOV.U32 R2, RZ, RZ, R16 ;  /* 0x000000ffff027224 */ /* 0x000fe200078e0010 */
[----:B------:R-:W-:Y:S01]  /*5a70*/  ISETP.NE.AND.EX P1, PT, RZ, UR7, PT, P1 ;  /* 0x00000007ff007c0c */ /* 0x000fe2000bf25310 */
[----:B------:R-:W2:Y:S01]  /*5a80*/  S2UR UR9, SR_CTAID.Y ;  /* 0x00000000000979c3 */ /* 0x000ea20000002600 */
[----:B0-----:R-:W-:-:S05]  /*5a90*/  I2FP.F32.U32 R3, UR4 ;  /* 0x0000000400037c45 */ /* 0x001fca0008201000 */
[----:B------:R-:W-:Y:S01]  /*5aa0*/  FMUL R10, R3, UR5 ;  /* 0x00000005030a7c20 */ /* 0x000fe20008400000 */
[----:B------:R-:W-:-:S05]  /*5ab0*/  IMAD.MOV.U32 R3, RZ, RZ, R17 ;  /* 0x000000ffff037224 */ /* 0x000fca00078e0011 */
[----:B------:R-:W-:Y:S05]  /*5ac0*/  @!P1 BRA `(.L_x_112) ;  /* 0x0000000000289947 */ /* 0x000fea0003800000 */
[----:B------:R-:W-:Y:S02]  /*5ad0*/  ULDC UR5, c[0x0][0x634] ;  /* 0x00018d0000057ab9 */ /* 0x000fe40000000800 */
[----:B-1----:R-:W-:-:S05]  /*5ae0*/  IADD3 R7, P1, R16, UR5, RZ ;  /* 0x0000000510077c10 */ /* 0x002fca000ff3e0ff */
[----:B------:R-:W-:-:S04]  /*5af0*/  IMAD.X R11, RZ, RZ, R17, P1 ;  /* 0x000000ffff0b7224 */ /* 0x000fc800008e0611 */
[----:B------:R-:W-:-:S04]  /*5b00*/  IMAD.WIDE.U32 R4, R11, UR6, RZ ;  /* 0x000000060b047c25 */ /* 0x000fc8000f8e00ff */
[----:B------:R-:W-:-:S04]  /*5b10*/  IMAD.WIDE.U32 R4, P1, R7, UR7, R4 ;  /* 0x0000000707047c25 */ /* 0x000fc8000f820004 */
[----:B------:R-:W-:-:S04]  /*5b20*/  IMAD.WIDE.U32 R6, R7, UR6, RZ ;  /* 0x0000000607067c25 */ /* 0x000fc8000f8e00ff */
[----:B------:R-:W-:Y:S01]  /*5b30*/  IMAD.X R3, RZ, RZ, RZ, P1 ;  /* 0x000000ffff037224 */ /* 0x000fe200008e06ff */
[----:B------:R-:W-:Y:S01]  /*5b40*/  IADD3 RZ, P1, R7, R4, RZ ;  /* 0x0000000407ff7210 */ /* 0x000fe20007f3e0ff */
[----:B------:R-:W-:-:S04]  /*5b50*/  IMAD.MOV.U32 R2, RZ, RZ, R5 ;  /* 0x000000ffff027224 */ /* 0x000fc800078e0005 */
[----:B------:R-:W-:-:S08]  /*5b60*/  IMAD.WIDE.U32.X R2, R11, UR7, R2, P1 ;  /* 0x000000070b027c25 */ /* 0x000fd000088e0402 */
.L_x_112:
[--C-:B------:R-:W-:Y:S01]  /*5b70*/  SHF.R.U64 R19, R2, UR8, R3.reuse ;  /* 0x0000000802137c19 */ /* 0x100fe20008001203 */
[----:B------:R-:W0:Y:S01]  /*5b80*/  F2I.U32.TRUNC.NTZ R10, R10 ;  /* 0x0000000a000a7305 */ /* 0x000e22000020f000 */
[----:B------:R-:W-:Y:S01]  /*5b90*/  SHF.R.U32.HI R2, RZ, UR8, R3 ;  /* 0x00000008ff027c19 */ /* 0x000fe20008011603 */
[----:B------:R-:W-:Y:S01]  /*5ba0*/  ULDC.64 UR6, c[0x0][0x620] ;  /* 0x0001880000067ab9 */ /* 0x000fe20000000a00 */
[----:B------:R-:W-:Y:S01]  /*5bb0*/  IADD3 R5, P1, RZ, -R19, RZ ;  /* 0x80000013ff057210 */ /* 0x000fe20007f3e0ff */
[----:B------:R-:W3:Y:S01]  /*5bc0*/  LDC R15, c[0x0][0x610] ;  /* 0x00018400ff0f7b82 */ /* 0x000ee20000000800 */
[----:B-12---:R-:W-:Y:S01]  /*5bd0*/  I2FP.F32.U32 R4, UR9 ;  /* 0x0000000900047c45 */ /* 0x006fe20008201000 */
[----:B------:R-:W-:Y:S01]  /*5be0*/  ULDC UR8, c[0x0][0x658] ;  /* 0x0001960000087ab9 */ /* 0x000fe20000000800 */
[----:B------:R-:W-:Y:S01]  /*5bf0*/  ULDC UR12, c[0x0][0x648] ;  /* 0x00019200000c7ab9 */ /* 0x000fe20000000800 */
[----:B------:R-:W-:Y:S02]  /*5c00*/  IMAD.X R2, RZ, RZ, ~R2, P1 ;  /* 0x000000ffff027224 */ /* 0x000fe400008e0e02 */
[----:B------:R-:W-:Y:S01]  /*5c10*/  FMUL R6, R4, UR10 ;  /* 0x0000000a04067c20 */ /* 0x000fe20008400000 */
[----:B------:R-:W-:Y:S01]  /*5c20*/  ULDC.64 UR10, c[0x0][0x640] ;  /* 0x00019000000a7ab9 */ /* 0x000fe20000000a00 */
[----:B------:R-:W-:Y:S01]  /*5c30*/  IMAD R4, R2, UR6, RZ ;  /* 0x0000000602047c24 */ /* 0x000fe2000f8e02ff */
[----:B------:R-:W-:Y:S01]  /*5c40*/  ISETP.NE.U32.AND P1, PT, RZ, UR10, PT ;  /* 0x0000000aff007c0c */ /* 0x000fe2000bf25070 */
[C---:B------:R-:W-:Y:S01]  /*5c50*/  IMAD.WIDE.U32 R2, R5.reuse, UR6, R16 ;  /* 0x0000000605027c25 */ /* 0x040fe2000f8e0010 */
[----:B0-----:R-:W-:Y:S01]  /*5c60*/  R2UR UR5, R10 ;  /* 0x000000000a0572ca */ /* 0x001fe200000e0000 */
[----:B------:R-:W0:Y:S01]  /*5c70*/  F2I.U32.TRUNC.NTZ R6, R6 ;  /* 0x0000000600067305 */ /* 0x000e22000020f000 */
[----:B------:R-:W-:Y:S01]  /*5c80*/  ULDC UR6, c[0x0][0x618] ;  /* 0x0001860000067ab9 */ /* 0x000fe20000000800 */
[----:B------:R-:W-:Y:S01]  /*5c90*/  IMAD R5, R5, UR7, R4 ;  /* 0x0000000705057c24 */ /* 0x000fe2000f8e0204 */
[----:B------:R-:W-:-:S03]  /*5ca0*/  ISETP.NE.AND.EX P1, PT, RZ, UR11, PT, P1 ;  /* 0x0000000bff007c0c */ /* 0x000fc6000bf25310 */
[----:B------:R-:W-:-:S05]  /*5cb0*/  IMAD.IADD R3, R3, 0x1, R5 ;  /* 0x0000000103037824 */ /* 0x000fca00078e0205 */
[--C-:B------:R-:W-:Y:S02]  /*5cc0*/  SHF.R.U64 R10, R2, UR6, R3.reuse ;  /* 0x00000006020a7c19 */ /* 0x100fe40008001203 */
[----:B------:R-:W-:Y:S01]  /*5cd0*/  SHF.R.U32.HI R3, RZ, UR6, R3 ;  /* 0x00000006ff037c19 */ /* 0x000fe20008011603 */
[----:B------:R-:W-:Y:S01]  /*5ce0*/  ULDC UR6, c[0x0][0x608] ;  /* 0x0001820000067ab9 */ /* 0x000fe20000000800 */
[----:B0-----:R-:W-:Y:S02]  /*5cf0*/  R2UR UR7, R6 ;  /* 0x00000000060772ca */ /* 0x001fe400000e0000 */
[--C-:B------:R-:W-:Y:S02]  /*5d00*/  SHF.R.U64 R12, R10, UR6, R3.reuse ;  /* 0x000000060a0c7c19 */ /* 0x100fe40008001203 */
[----:B------:R-:W-:Y:S01]  /*5d10*/  SHF.R.U32.HI R3, RZ, UR6, R3 ;  /* 0x00000006ff037c19 */ /* 0x000fe20008011603 */
[----:B------:R-:W-:-:S03]  /*5d20*/  UIADD3 UR6, -UR5, URZ, URZ ;  /* 0x0000003f05067290 */ /* 0x000fc6000fffe13f */
[--C-:B------:R-:W-:Y:S01]  /*5d30*/  SHF.R.U64 R13, R12, UR8, R3.reuse ;  /* 0x000000080c0d7c19 */ /* 0x100fe20008001203 */
[----:B------:R-:W-:Y:S01]  /*5d40*/  ULDC UR5, c[0x0][0x144] ;  /* 0x0000510000057ab9 */ /* 0x000fe20000000800 */
[----:B------:R-:W-:-:S03]  /*5d50*/  SHF.R.U32.HI R3, RZ, UR8, R3 ;  /* 0x00000008ff037c19 */ /* 0x000fc60008011603 */
[----:B------:R-:W-:Y:S01]  /*5d60*/  IMAD.MOV.U32 R2, RZ, RZ, R13 ;  /* 0x000000ffff027224 */ /* 0x000fe200078e000d */
[----:B------:R-:W-:Y:S06]  /*5d70*/  @!P1 BRA `(.L_x_113) ;  /* 0x0000000000289947 */ /* 0x000fec0003800000 */
[----:B------:R-:W-:Y:S02]  /*5d80*/  ULDC UR8, c[0x0][0x64c] ;  /* 0x0001930000087ab9 */ /* 0x000fe40000000800 */
[----:B------:R-:W-:-:S05]  /*5d90*/  IADD3 R7, P1, R13, UR8, RZ ;  /* 0x000000080d077c10 */ /* 0x000fca000ff3e0ff */
        /* <DEDUP_REMOVED lines=8> */
.L_x_113:
[----:B------:R-:W-:Y:S01]  /*5e20*/  UISETP.NE.AND UP0, UPT, UR38, URZ, UPT ;  /* 0x0000003f2600728c */ /* 0x000fe2000bf05270 */
[----:B------:R-:W-:Y:S01]  /*5e30*/  SHF.R.U64 R3, R2, UR12, R3 ;  /* 0x0000000c02037c19 */ /* 0x000fe20008001203 */
[----:B------:R-:W-:Y:S01]  /*5e40*/  UIADD3 UR7, -UR7, URZ, URZ ;  /* 0x0000003f07077290 */ /* 0x000fe2000fffe13f */
[----:B------:R-:W-:Y:S01]  /*5e50*/  LOP3.LUT R2, R12, UR15, RZ, 0xc0, !PT ;  /* 0x0000000f0c027c12 */ /* 0x000fe2000f8ec0ff */
[----:B------:R-:W-:Y:S01]  /*5e60*/  UIMAD UR4, UR5, UR6, UR4 ;  /* 0x00000006050472a4 */ /* 0x000fe2000f8e0204 */
[----:B------:R-:W-:Y:S01]  /*5e70*/  LOP3.LUT R5, R10, UR13, RZ, 0xc0, !PT ;  /* 0x0000000d0a057c12 */ /* 0x000fe2000f8ec0ff */
[----:B------:R-:W-:Y:S01]  /*5e80*/  IMAD.MOV R4, RZ, RZ, -R3 ;  /* 0x000000ffff047224 */ /* 0x000fe200078e0a03 */
[----:B------:R-:W-:Y:S01]  /*5e90*/  ULDC UR5, c[0x0][0x148] ;  /* 0x0000520000057ab9 */ /* 0x000fe20000000800 */
[----:B------:R-:W-:Y:S01]  /*5ea0*/  IMAD R18, R3, UR14, R2 ;  /* 0x0000000e03127c24 */ /* 0x000fe2000f8e0202 */
[----:B------:R-:W-:Y:S01]  /*5eb0*/  PLOP3.LUT P1, PT, PT, PT, UP0, 0x80, 0x0 ;  /* 0x000000000000781c */ /* 0x000fe20003f2f008 */
[----:B------:R-:W-:Y:S01]  /*5ec0*/  IMAD.MOV.U32 R3, RZ, RZ, 0x1 ;  /* 0x00000001ff037424 */ /* 0x000fe200078e00ff */
[----:B------:R-:W-:-:S03]  /*5ed0*/  @UP0 UIMAD UR4, UR5, UR7, UR9 ;  /* 0x00000007050402a4 */ /* 0x000fc6000f8e0209 */
[----:B------:R-:W-:Y:S02]  /*5ee0*/  ULDC UR5, c[0x0][0x638] ;  /* 0x00018e0000057ab9 */ /* 0x000fe40000000800 */
[----:B------:R-:W-:Y:S02]  /*5ef0*/  IMAD R2, R4, UR5, R13 ;  /* 0x0000000504027c24 */ /* 0x000fe4000f8e020d */
[----:B---3--:R-:W-:Y:S01]  /*5f00*/  IMAD R18, R18, R15, UR4 ;  /* 0x0000000412127e24 */ /* 0x008fe2000f8e020f */
[----:B------:R-:W-:Y:S02]  /*5f10*/  ULDC UR4, c[0x0][0x600] ;  /* 0x0001800000047ab9 */ /* 0x000fe40000000800 */
[----:B------:R-:W-:-:S05]  /*5f20*/  IMAD R5, R2, UR4, R5 ;  /* 0x0000000402057c24 */ /* 0x000fca000f8e0205 */
[----:B------:R-:W-:Y:S02]  /*5f30*/  SEL R2, R5, R18, !P1 ;  /* 0x0000001205027207 */ /* 0x000fe40004800000 */
[----:B------:R-:W-:-:S07]  /*5f40*/  SEL R18, R18, R5, !P1 ;  /* 0x0000000512127207 */ /* 0x000fce0004800000 */
.L_x_111:
[----:B------:R-:W-:Y:S05]  /*5f50*/  BSYNC B1 ;  /* 0x0000000000017941 */ /* 0x000fea0003800000 */
.L_x_110:
[----:B------:R-:W-:-:S13]  /*5f60*/  LOP3.LUT P1, RZ, R3, 0xff, RZ, 0xc0, !PT ;  /* 0x000000ff03ff7812 */ /* 0x000fda000782c0ff */
[----:B------:R-:W-:Y:S05]  /*5f70*/  @P1 BRA `(.L_x_114) ;  /* 0xfffffff000f01947 */ /* 0x000fea000383ffff */
[----:B------:R-:W-:Y:S05]  /*5f80*/  BSYNC B0 ;  /* 0x0000000000007941 */ /* 0x000fea0003800000 */
.L_x_102:
[----:B------:R-:W-:-:S03]  /*5f90*/  UMOV UR4, 0xffffffff ;  /* 0xffffffff00047882 */ /* 0x000fc60000000000 */
[----:B------:R-:W-:Y:S05]  /*5fa0*/  BRA.DIV UR4, `(.L_x_115) ;  /* 0x0000000604447947 */ /* 0x000fea000b800000 */
[----:B------:R-:W-:-:S13]  /*5fb0*/  ELECT P6, URZ, PT ;  /* 0x00000000003f782f */ /* 0x000fda00038c0000 */
.L_x_131:
[----:B------:R-:W-:Y:S04]  /*5fc0*/  BSSY B0, `(.L_x_116) ;  /* 0x000002c000007945 */ /* 0x000fe80003800000 */
[----:B------:R-:W-:Y:S05]  /*5fd0*/  @!P6 BRA `(.L_x_117) ;  /* 0x0000000000a8e947 */ /* 0x000fea0003800000 */
[----:B------:R-:W-:-:S04]  /*5fe0*/  ULOP3.LUT UR4, UR40, 0x2, URZ, 0xfc, !UPT ;  /* 0x0000000228047892 */ /* 0x000fc8000f8efc3f */
[----:B------:R-:W-:-:S06]  /*5ff0*/  UISETP.NE.AND UP0, UPT, UR4, 0x3, UPT ;  /* 0x000000030400788c */ /* 0x000fcc000bf05270 */
[----:B------:R-:W-:-:S13]  /*6000*/  PLOP3.LUT P0, PT, PT, PT, UP0, 0x80, 0x0 ;  /* 0x000000000000781c */ /* 0x000fda0003f0f008 */
[----:B------:R-:W-:Y:S05]  /*6010*/  @!P0 BRA `(.L_x_118) ;  /* 0x0000000000048947 */ /* 0x000fea0003800000 */
[----:B------:R-:W-:Y:S01]  /*6020*/  BPT.TRAP 0x1 ;  /* 0x000000040000795c */ /* 0x000fe20000300000 */
.L_x_118:
[----:B------:R-:W0:Y:S01]  /*6030*/  S2R R3, SR_CgaCtaId ;  /* 0x0000000000037919 */ /* 0x000e220000008800 */
[----:B------:R-:W-:Y:S02]  /*6040*/  MOV R0, 0x400 ;  /* 0x0000040000007802 */ /* 0x000fe40000000f00 */
[----:B------:R-:W-:Y:S02]  /*6050*/  SHF.L.U32 R2, R9, 0x1f, RZ ;  /* 0x0000001f09027819 */ /* 0x000fe400000006ff */
[----:B0-----:R-:W-:-:S05]  /*6060*/  LEA R3, R3, R0, 0x18 ;  /* 0x0000000003037211 */ /* 0x001fca00078ec0ff */
[----:B------:R-:W-:-:S04]  /*6070*/  VIADD R3, R3, 0x20 ;  /* 0x0000002003037836 */ /* 0x000fc80000000000 */
[C---:B------:R-:W-:Y:S02]  /*6080*/  IMAD R5, R8.reuse, 0x8, R3 ;  /* 0x0000000808057824 */ /* 0x040fe400078e0203 */
[----:B------:R-:W-:Y:S02]  /*6090*/  VIADD R8, R8, 0x1 ;  /* 0x0000000108087836 */ /* 0x000fe40000000000 */
[----:B------:R-:W0:Y:S03]  /*60a0*/  SYNCS.PHASECHK.TRANS64.TRYWAIT P0, [R5+URZ], R2 ;  /* 0x00000002050075a7 */ /* 0x000e26000800017f */
[----:B------:R-:W-:-:S04]  /*60b0*/  ISETP.NE.AND P1, PT, R8, 0x4, PT ;  /* 0x000000040800780c */ /* 0x000fc80003f25270 */
[----:B------:R-:W-:Y:S02]  /*60c0*/  SEL R0, RZ, 0x1, P1 ;  /* 0x00000001ff007807 */ /* 0x000fe40000800000 */
[----:B------:R-:W-:Y:S02]  /*60d0*/  SEL R8, R8, RZ, P1 ;  /* 0x000000ff08087207 */ /* 0x000fe40000800000 */
[----:B------:R-:W-:-:S03]  /*60e0*/  LOP3.LUT R9, R9, R0, RZ, 0x3c, !PT ;  /* 0x0000000009097212 */ /* 0x000fc600078e3cff */
[----:B-1----:R-:W-:Y:S01]  /*60f0*/  IMAD R7, R8, 0x8, R3 ;  /* 0x0000000808077824 */ /* 0x002fe200078e0203 */
[----:B------:R-:W-:Y:S01]  /*6100*/  SHF.L.U32 R4, R9, 0x1f, RZ ;  /* 0x0000001f09047819 */ /* 0x000fe200000006ff */
[----:B0-----:R-:W-:Y:S06]  /*6110*/  @!P0 BRA `(.L_x_119) ;  /* 0x0000000400088947 */ /* 0x001fec0003800000 */
.L_x_132:
[----:B------:R-:W1:Y:S01]  /*6120*/  SYNCS.PHASECHK.TRANS64.TRYWAIT P0, [R7+URZ], R4 ;  /* 0x00000004070075a7 */ /* 0x000e62000800017f */
[----:B------:R-:W-:-:S05]  /*6130*/  VIADD R0, R8, 0x1 ;  /* 0x0000000108007836 */ /* 0x000fca0000000000 */
[----:B------:R-:W-:-:S04]  /*6140*/  ISETP.NE.AND P1, PT, R0, 0x4, PT ;  /* 0x000000040000780c */ /* 0x000fc80003f25270 */
[----:B0-----:R-:W-:Y:S02]  /*6150*/  SEL R2, RZ, 0x1, P1 ;  /* 0x00000001ff027807 */ /* 0x001fe40000800000 */
[----:B------:R-:W-:Y:S02]  /*6160*/  SEL R0, R0, RZ, P1 ;  /* 0x000000ff00007207 */ /* 0x000fe40000800000 */
[----:B------:R-:W-:-:S03]  /*6170*/  LOP3.LUT R9, R9, R2, RZ, 0x3c, !PT ;  /* 0x0000000209097212 */ /* 0x000fc600078e3cff */
[----:B------:R-:W-:Y:S01]  /*6180*/  IMAD R6, R0, 0x8, R3 ;  /* 0x0000000800067824 */ /* 0x000fe200078e0203 */
[----:B------:R-:W-:Y:S01]  /*6190*/  SHF.L.U32 R5, R9, 0x1f, RZ ;  /* 0x0000001f09057819 */ /* 0x000fe200000006ff */
[----:B-1----:R-:W-:Y:S06]  /*61a0*/  @!P0 BRA `(.L_x_120) ;  /* 0x0000000000f88947 */ /* 0x002fec0003800000 */
.L_x_133:
[----:B------:R-:W1:Y:S01]  /*61b0*/  SYNCS.PHASECHK.TRANS64.TRYWAIT P0, [R6+URZ], R5 ;  /* 0x00000005060075a7 */ /* 0x000e62000800017f */
[----:B------:R-:W-:-:S05]  /*61c0*/  VIADD R0, R0, 0x1 ;  /* 0x0000000100007836 */ /* 0x000fca0000000000 */
[----:B------:R-:W-:-:S04]  /*61d0*/  ISETP.NE.AND P1, PT, R0, 0x4, PT ;  /* 0x000000040000780c */ /* 0x000fc80003f25270 */
[----:B------:R-:W-:Y:S02]  /*61e0*/  SEL R2, RZ, 0x1, P1 ;  /* 0x00000001ff027807 */ /* 0x000fe40000800000 */
[----:B------:R-:W-:Y:S02]  /*61f0*/  SEL R0, R0, RZ, P1 ;  /* 0x000000ff00007207 */ /* 0x000fe40000800000 */
[----:B------:R-:W-:Y:S01]  /*6200*/  LOP3.LUT R2, R9, R2, RZ, 0x3c, !PT ;  /* 0x0000000209027212 */ /* 0x000fe200078e3cff */
[----:B-1----:R-:W-:Y:S06]  /*6210*/  @!P0 BRA `(.L_x_121) ;  /* 0x0000000000f08947 */ /* 0x002fec0003800000 */
.L_x_134:
[----:B------:R-:W-:Y:S01]  /*6220*/  IMAD R3, R0, 0x8, R3 ;  /* 0x0000000800037824 */ /* 0x000fe200078e0203 */
[----:B------:R-:W-:-:S07]  /*6230*/  SHF.L.U32 R0, R2, 0x1f, RZ ;  /* 0x0000001f02007819 */ /* 0x000fce00000006ff */
.L_x_122:
[----:B--2---:R2:W3:Y:S02]  /*6240*/  SYNCS.PHASECHK.TRANS64.TRYWAIT P0, [R3+URZ], R0 ;  /* 0x00000000030075a7 */ /* 0x0044e4000800017f */
[----:B---3--:R-:W-:Y:S05]  /*6250*/  @!P0 NANOSLEEP.SYNCS 0x989680 ;  /* 0x009896800000895d */ /* 0x008fea0003900000 */
[----:B------:R-:W3:Y:S02]  /*6260*/  @!P0 SYNCS.PHASECHK.TRANS64 P0, [R3+URZ], R0 ;  /* 0x00000000030085a7 */ /* 0x000ee4000800007f */
[----:B---3--:R-:W-:Y:S05]  /*6270*/  @!P0 BRA `(.L_x_122) ;  /* 0xfffffffc00f08947 */ /* 0x008fea000383ffff */
.L_x_117:
[----:B------:R-:W-:Y:S05]  /*6280*/  BSYNC B0 ;  /* 0x0000000000007941 */ /* 0x000fea0003800000 */
.L_x_116:
[----:B------:R-:W-:Y:S05]  /*6290*/  EXIT ;  /* 0x000000000000794d */ /* 0x000fea0003800000 */
.L_x_18:
[----:B0-----:R0:W1:Y:S02]  /*62a0*/  SYNCS.PHASECHK.TRANS64.TRYWAIT P0, [R65+URZ+-0x8], R0 ;  /* 0xfffff800410075a7 */ /* 0x001064000800017f */
[----:B-1----:R-:W-:Y:S05]  /*62b0*/  @!P0 NANOSLEEP.SYNCS 0x989680 ;  /* 0x009896800000895d */ /* 0x002fea0003900000 */
[----:B------:R-:W1:Y:S02]  /*62c0*/  @!P0 SYNCS.PHASECHK.TRANS64 P0, [R65+URZ+-0x8], R0 ;  /* 0xfffff800410085a7 */ /* 0x000e64000800007f */
[----:B-1----:R-:W-:Y:S05]  /*62d0*/  @!P0 BRA `(.L_x_18) ;  /* 0xfffffffc00f08947 */ /* 0x002fea000383ffff */
[----:B------:R-:W-:Y:S05]  /*62e0*/  BRA `(.L_x_123) ;  /* 0xffffffb400887947 */ /* 0x000fea000383ffff */
.L_x_23:
[----:B-1----:R1:W2:Y:S02]  /*62f0*/  SYNCS.PHASECHK.TRANS64.TRYWAIT P1, [R3+URZ], R0 ;  /* 0x00000000030075a7 */ /* 0x0022a4000802017f */
[----:B--2---:R-:W-:Y:S05]  /*6300*/  @!P1 NANOSLEEP.SYNCS 0x989680 ;  /* 0x009896800000995d */ /* 0x004fea0003900000 */
[----:B------:R-:W2:Y:S02]  /*6310*/  @!P1 SYNCS.PHASECHK.TRANS64 P1, [R3+URZ], R0 ;  /* 0x00000000030095a7 */ /* 0x000ea4000802007f */
[----:B--2---:R-:W-:Y:S05]  /*6320*/  @!P1 BRA `(.L_x_23) ;  /* 0xfffffffc00f09947 */ /* 0x004fea000383ffff */
[----:B------:R-:W-:Y:S05]  /*6330*/  BRA `(.L_x_22) ;  /* 0xffffffb400f87947 */ /* 0x000fea000383ffff */
.L_x_28:
[----:B-1----:R-:W-:-:S04]  /*6340*/  IMAD.U32 R5, RZ, RZ, UR4 ;  /* 0x00000004ff057e24 */ /* 0x002fc8000f8e00ff */
[----:B------:R1:W2:Y:S03]  /*6350*/  SYNCS.PHASECHK.TRANS64.TRYWAIT P1, [R5+URZ], R4 ;  /* 0x00000004050075a7 */ /* 0x0002a6000802017f */
[----:B--2---:R-:W-:Y:S05]  /*6360*/  @!P1 NANOSLEEP.SYNCS 0x989680 ;  /* 0x009896800000995d */ /* 0x004fea0003900000 */
[----:B------:R-:W2:Y:S02]  /*6370*/  @!P1 SYNCS.PHASECHK.TRANS64 P1, [R5+URZ], R4 ;  /* 0x00000004050095a7 */ /* 0x000ea4000802007f */
[----:B--2---:R-:W-:Y:S05]  /*6380*/  @!P1 BRA `(.L_x_28) ;  /* 0xfffffffc00ec9947 */ /* 0x004fea000383ffff */
[----:B------:R-:W-:Y:S05]  /*6390*/  BRA `(.L_x_27) ;  /* 0xffffffbc00207947 */ /* 0x000fea000383ffff */
.L_x_34:
[----:B0-----:R0:W1:Y:S02]  /*63a0*/  SYNCS.PHASECHK.TRANS64.TRYWAIT P0, [R65+URZ+0x8], R0 ;  /* 0x00000800410075a7 */ /* 0x001064000800017f */
[----:B-1----:R-:W-:Y:S05]  /*63b0*/  @!P0 NANOSLEEP.SYNCS 0x989680 ;  /* 0x009896800000895d */ /* 0x002fea0003900000 */
[----:B------:R-:W1:Y:S02]  /*63c0*/  @!P0 SYNCS.PHASECHK.TRANS64 P0, [R65+URZ+0x8], R0 ;  /* 0x00000800410085a7 */ /* 0x000e64000800007f */
[----:B-1----:R-:W-:Y:S05]  /*63d0*/  @!P0 BRA `(.L_x_34) ;  /* 0xfffffffc00f08947 */ /* 0x002fea000383ffff */
[----:B------:R-:W-:Y:S05]  /*63e0*/  BRA `(.L_x_124) ;  /* 0xffffffc000ac7947 */ /* 0x000fea000383ffff */
.L_x_103:
[----:B------:R-:W-:Y:S01]  /*63f0*/  BSSY B1, `(.L_x_125) ;  /* 0x0000006000017945 */ /* 0x000fe20003800000 */
[----:B------:R-:W-:-:S07]  /*6400*/  IMAD.MOV.U32 R15, RZ, RZ, -0x1 ;  /* 0xffffffffff0f7424 */ /* 0x000fce00078e00ff */
[----:B-----5:R-:W-:Y:S05]  /*6410*/  WARPSYNC.COLLECTIVE R15, `(.L_x_126) ;  /* 0x000000000f0c7348 */ /* 0x020fea0003c00000 */
[----:B------:R-:W-:Y:S02]  /*6420*/  ELECT P6, UR62, PT ;  /* 0x00000000003e782f */ /* 0x000fe400038c0000 */
[----:B------:R-:W-:Y:S01]  /*6430*/  MOV R14, UR62 ;  /* 0x0000003e000e7c02 */ /* 0x000fe20008000f00 */
[----:B-----5:R-:W-:Y:S10]  /*6440*/  ENDCOLLECTIVE ;  /* 0x000000000000791b */ /* 0x020ff40003800000 */
.L_x_126:
[----:B------:R-:W-:Y:S05]  /*6450*/  BSYNC B1 ;  /* 0x0000000000017941 */ /* 0x000fea0003800000 */
.L_x_125:
[----:B------:R-:W-:Y:S05]  /*6460*/  BRA `(.L_x_127) ;  /* 0xffffffec00c07947 */ /* 0x000fea000383ffff */
.L_x_106:
[----:B-1----:R1:W2:Y:S02]  /*6470*/  SYNCS.PHASECHK.TRANS64.TRYWAIT P1, [R7+URZ+0x20], R4 ;  /* 0x00002004070075a7 */ /* 0x0022a4000802017f */
[----:B--2---:R-:W-:Y:S05]  /*6480*/  @!P1 NANOSLEEP.SYNCS 0x989680 ;  /* 0x009896800000995d */ /* 0x004fea0003900000 */
[----:B------:R-:W2:Y:S02]  /*6490*/  @!P1 SYNCS.PHASECHK.TRANS64 P1, [R7+URZ+0x20], R4 ;  /* 0x00002004070095a7 */ /* 0x000ea4000802007f */
[----:B--2---:R-:W-:Y:S05]  /*64a0*/  @!P1 BRA `(.L_x_106) ;  /* 0xfffffffc00f09947 */ /* 0x004fea000383ffff */
[----:B------:R-:W-:Y:S05]  /*64b0*/  BRA `(.L_x_128) ;  /* 0xffffffec00f87947 */ /* 0x000fea000383ffff */
.L_x_115:
[----:B------:R-:W-:Y:S01]  /*64c0*/  BSSY B0, `(.L_x_129) ;  /* 0x0000006000007945 */ /* 0x000fe20003800000 */
[----:B------:R-:W-:-:S07]  /*64d0*/  IMAD.MOV.U32 R15, RZ, RZ, -0x1 ;  /* 0xffffffffff0f7424 */ /* 0x000fce00078e00ff */
[----:B-1---5:R-:W-:Y:S05]  /*64e0*/  WARPSYNC.COLLECTIVE R15, `(.L_x_130) ;  /* 0x000000000f0c7348 */ /* 0x022fea0003c00000 */
[----:B------:R-:W-:Y:S02]  /*64f0*/  ELECT P6, UR62, PT ;  /* 0x00000000003e782f */ /* 0x000fe400038c0000 */
[----:B------:R-:W-:Y:S01]  /*6500*/  MOV R14, UR62 ;  /* 0x0000003e000e7c02 */ /* 0x000fe20008000f00 */
[----:B-1---5:R-:W-:Y:S10]  /*6510*/  ENDCOLLECTIVE ;  /* 0x000000000000791b */ /* 0x022ff40003800000 */
.L_x_130:
[----:B------:R-:W-:Y:S05]  /*6520*/  BSYNC B0 ;  /* 0x0000000000007941 */ /* 0x000fea0003800000 */
.L_x_129:
[----:B------:R-:W-:Y:S05]  /*6530*/  BRA `(.L_x_131) ;  /* 0xfffffff800a07947 */ /* 0x000fea000383ffff */
.L_x_119:
[----:B0-----:R0:W1:Y:S02]  /*6540*/  SYNCS.PHASECHK.TRANS64.TRYWAIT P0, [R5+URZ], R2 ;  /* 0x00000002050075a7 */ /* 0x001064000800017f */
[----:B-1----:R-:W-:Y:S05]  /*6550*/  @!P0 NANOSLEEP.SYNCS 0x989680 ;  /* 0x009896800000895d */ /* 0x002fea0003900000 */
[----:B------:R-:W1:Y:S02]  /*6560*/  @!P0 SYNCS.PHASECHK.TRANS64 P0, [R5+URZ], R2 ;  /* 0x00000002050085a7 */ /* 0x000e64000800007f */
[----:B-1----:R-:W-:Y:S05]  /*6570*/  @!P0 BRA `(.L_x_119) ;  /* 0xfffffffc00f08947 */ /* 0x002fea000383ffff */
[----:B------:R-:W-:Y:S05]  /*6580*/  BRA `(.L_x_132) ;  /* 0xfffffff800e47947 */ /* 0x000fea000383ffff */
.L_x_120:
[----:B0-----:R0:W1:Y:S02]  /*6590*/  SYNCS.PHASECHK.TRANS64.TRYWAIT P0, [R7+URZ], R4 ;  /* 0x00000004070075a7 */ /* 0x001064000800017f */
[----:B-1----:R-:W-:Y:S05]  /*65a0*/  @!P0 NANOSLEEP.SYNCS 0x989680 ;  /* 0x009896800000895d */ /* 0x002fea0003900000 */
[----:B------:R-:W1:Y:S02]  /*65b0*/  @!P0 SYNCS.PHASECHK.TRANS64 P0, [R7+URZ], R4 ;  /* 0x00000004070085a7 */ /* 0x000e64000800007f */
[----:B-1----:R-:W-:Y:S05]  /*65c0*/  @!P0 BRA `(.L_x_120) ;  /* 0xfffffffc00f08947 */ /* 0x002fea000383ffff */
[----:B------:R-:W-:Y:S05]  /*65d0*/  BRA `(.L_x_133) ;  /* 0xfffffff800f47947 */ /* 0x000fea000383ffff */
.L_x_121:
[----:B-1----:R1:W2:Y:S02]  /*65e0*/  SYNCS.PHASECHK.TRANS64.TRYWAIT P0, [R6+URZ], R5 ;  /* 0x00000005060075a7 */ /* 0x0022a4000800017f */
[----:B--2---:R-:W-:Y:S05]  /*65f0*/  @!P0 NANOSLEEP.SYNCS 0x989680 ;  /* 0x009896800000895d */ /* 0x004fea0003900000 */
[----:B------:R-:W2:Y:S02]  /*6600*/  @!P0 SYNCS.PHASECHK.TRANS64 P0, [R6+URZ], R5 ;  /* 0x00000005060085a7 */ /* 0x000ea4000800007f */
[----:B--2---:R-:W-:Y:S05]  /*6610*/  @!P0 BRA `(.L_x_121) ;  /* 0xfffffffc00f08947 */ /* 0x004fea000383ffff */
[----:B------:R-:W-:Y:S05]  /*6620*/  BRA `(.L_x_134) ;  /* 0xfffffff800fc7947 */ /* 0x000fea000383ffff */
.L_x_135:
[----:B------:R-:W-:-:S00]  /*6630*/  BRA `(.L_x_135) ;  /* 0xfffffffc00fc7947 */ /* 0x000fc0000383ffff */
[----:B------:R-:W-:-:S00]  /*6640*/  NOP ;  /* 0x0000000000007918 */ /* 0x000fc00000000000 */
        /* <DEDUP_REMOVED lines=11> */
.L_x_136:


//--------------------- .nv.global.init           --------------------------
	.section	.nv.global.init,"aw",@progbits
.nv.global.init:
	.type		$str$22,@object
	.size		$str$22,($str$23 - $str$22)
$str$22:
        /*0000*/ 	.byte	0x6b, 0x5f, 0x74, 0x69, 0x6c, 0x65, 0x5f, 0x63, 0x6f, 0x75, 0x6e, 0x74, 0x20, 0x3e, 0x3d, 0x20
        /*0010*/ 	.byte	0x31, 0x00
	.type		$str$23,@object
	.size		$str$23,(__unnamed_1 - $str$23)
$str$23:
        /*0012*/ 	.byte	0x2f, 0x74, 0x6d, 0x70, 0x2f, 0x63, 0x75, 0x74, 0x6c, 0x61, 0x73, 0x73, 0x5f, 0x73, 0x77, 0x65
        /*0022*/ 	.byte	0x65, 0x70, 0x5f, 0x73, 0x72, 0x63, 0x2f, 0x69, 0x6e, 0x63, 0x6c, 0x75, 0x64, 0x65, 0x2f, 0x63
        /*0032*/ 	.byte	0x75, 0x74, 0x6c, 0x61, 0x73, 0x73, 0x2f, 0x67, 0x65, 0x6d, 0x6d, 0x2f, 0x63, 0x6f, 0x6c, 0x6c
        /*0042*/ 	.byte	0x65, 0x63, 0x74, 0x69, 0x76, 0x65, 0x2f, 0x73, 0x6d, 0x39, 0x30, 0x5f, 0x6d, 0x6d, 0x61, 0x5f
        /*0052*/ 	.byte	0x74, 0x6d, 0x61, 0x5f, 0x67, 0x6d, 0x6d, 0x61, 0x5f, 0x73, 0x73, 0x5f, 0x77, 0x61, 0x72, 0x70
        /*0062*/ 	.byte	0x73, 0x70, 0x65, 0x63, 0x69, 0x61, 0x6c, 0x69, 0x7a, 0x65, 0x64, 0x2e, 0x68, 0x70, 0x70, 0x00
	.type		__unnamed_1,@object
	.size		__unnamed_1,(.L_0 - __unnamed_1)
__unnamed_1:
        /*0072*/ 	.byte	0x76, 0x6f, 0x69, 0x64, 0x20, 0x63, 0x75, 0x74, 0x6c, 0x61, 0x73, 0x73, 0x3a, 0x3a, 0x67, 0x65
        /* <DEDUP_REMOVED lines=180> */
        /*0bc2*/ 	.byte	0x64, 0x65, 0x6e, 0x74, 0x69, 0x74, 0x79, 0x5d, 0x00
.L_0:


//--------------------- .nv.shared._ZN7cutlass13device_kernelINS_4gemm6kernel13GemmUniversalIN4cute5tupleIJiiiiEEENS1_10collective13CollectiveMmaINS1_34MainloopSm90TmaGmmaWarpSpecializedILi4ENS5_IJNS4_1CILi2EEESB_NSA_ILi1EEEEEENS1_32KernelTmaWarpSpecializedPingpongEEENS5_IJNSA_ILi64EEESG_NSA_ILi128EEEEEENS_6half_tENS5_IJlSC_lEEESJ_SK_NS4_8TiledMMAINS4_8MMA_AtomIJNS4_4SM904GMMA25MMA_64x64x16_F32F16F16_SSILNSO_5MajorE0ELSQ_0ELNSO_7ScaleInE1ELSR_1EEEEEENS4_6LayoutINS5_IJSC_SC_SC_EEENS5_IJNSA_ILi0EEESW_SW_EEEEENS5_IJNS4_10UnderscoreESZ_SZ_EEEEENS4_23SM90_TMA_LOAD_MULTICASTENS4_14ComposedLayoutINS4_7SwizzleILi3ELi4ELi3EEENS4_18smem_ptr_flag_bitsILi16EEENSU_INS5_IJNSA_ILi8EEESG_EEENS5_IJSG_SC_EEEEEEEvNS4_8identityES12_S1C_vS1D_EENS_8epilogue10collective6detail29Sm90TmaWarpSpecializedAdapterINS1G_15DefaultEpilogueISJ_SK_SK_NS1F_6thread17LinearCombinationISJ_Li1EffLNS1K_9ScaleType4KindE0ELNS_15FloatRoundStyleE2ESJ_EENS1_15EpilogueDefaultEEEEEvvEEEEvNT_6ParamsE --------------------------
	.section	.nv.shared._ZN7cutlass13device_kernelINS_4gemm6kernel13GemmUniversalIN4cute5tupleIJiiiiEEENS1_10collective13CollectiveMmaINS1_34MainloopSm90TmaGmmaWarpSpecializedILi4ENS5_IJNS4_1CILi2EEESB_NSA_ILi1EEEEEENS1_32KernelTmaWarpSpecializedPingpongEEENS5_IJNSA_ILi64EEESG_NSA_ILi128EEEEEENS_6half_tENS5_IJlSC_lEEESJ_SK_NS4_8TiledMMAINS4_8MMA_AtomIJNS4_4SM904GMMA25MMA_64x64x16_F32F16F16_SSILNSO_5MajorE0ELSQ_0ELNSO_7ScaleInE1ELSR_1EEEEEENS4_6LayoutINS5_IJSC_SC_SC_EEENS5_IJNSA_ILi0EEESW_SW_EEEEENS5_IJNS4_10UnderscoreESZ_SZ_EEEEENS4_23SM90_TMA_LOAD_MULTICASTENS4_14ComposedLayoutINS4_7SwizzleILi3ELi4ELi3EEENS4_18smem_ptr_flag_bitsILi16EEENSU_INS5_IJNSA_ILi8EEESG_EEENS5_IJSG_SC_EEEEEEEvNS4_8identityES12_S1C_vS1D_EENS_8epilogue10collective6detail29Sm90TmaWarpSpecializedAdapterINS1G_15DefaultEpilogueISJ_SK_SK_NS1F_6thread17LinearCombinationISJ_Li1EffLNS1K_9ScaleType4KindE0ELNS_15FloatRoundStyleE2ESJ_EENS1_15EpilogueDefaultEEEEEvvEEEEvNT_6ParamsE,"aw",@nobits
	.sectionflags	@""
	.align	16
	.zero		1024


//--------------------- .nv.shared.reserved.0     --------------------------
	.section	.nv.shared.reserved.0,"aw",@nobits
	.weak		__nv_reservedSMEM_offset_0_alias
	.size		__nv_reservedSMEM_offset_0_alias, 0, 0
	.other		__nv_reservedSMEM_offset_0_alias,@"STO_CUDA_RESERVED_SHARED STV_DEFAULT"
__nv_reservedSMEM_offset_0_alias:
	.zero		0


//--------------------- .nv.global                --------------------------
	.section	.nv.global,"aw",@nobits
.nv.global:
	.type		_ZN39_INTERNAL_6083949a_4_k_cu_11e689c8_38684cute1_E,@object
	.size		_ZN39_INTERNAL_6083949a_4_k_cu_11e689c8_38684cute1_E,(_ZN39_INTERNAL_6083949a_4_k_cu_11e689c8_38684cuda3std3__45__cpo6cbeginE - _ZN39_INTERNAL_6083949a_4_k_cu_11e689c8_38684cute1_E)
_ZN39_INTERNAL_6083949a_4_k_cu_11e689c8_38684cute1_E:
	.zero		1
	.type		_ZN39_INTERNAL_6083949a_4_k_cu_11e689c8_38684cuda3std3__45__cpo6cbeginE,@object
	.size		_ZN39_INTERNAL_6083949a_4_k_cu_11e689c8_38684cuda3std3__45__cpo6cbeginE,(_ZN39_INTERNAL_6083949a_4_k_cu_11e689c8_38684cuda3std3__48in_placeE - _ZN39_INTERNAL_6083949a_4_k_cu_11e689c8_38684cuda3std3__45__cpo6cbeginE)
_ZN39_INTERNAL_6083949a_4_k_cu_11e689c8_38684cuda3std3__45__cpo6cbeginE:
	.zero		1
	.type		_ZN39_INTERNAL_6083949a_4_k_cu_11e689c8_38684cuda3std3__48in_placeE,@object
	.size		_ZN39_INTERNAL_6083949a_4_k_cu_11e689c8_38684cuda3std3__48in_placeE,(_ZN39_INTERNAL_6083949a_4_k_cu_11e689c8_38684cuda3std6ranges3__45__cpo9iter_moveE - _ZN39_INTERNAL_6083949a_4_k_cu_11e689c8_38684cuda3std3__48in_placeE)
_ZN39_INTERNAL_6083949a_4_k_cu_11e689c8_38684cuda3std3__48in_placeE:
	.zero		1
	.type		_ZN39_INTERNAL_6083949a_4_k_cu_11e689c8_38684cuda3std6ranges3__45__cpo9iter_moveE,@object
	.size		_ZN39_INTERNAL_6083949a_4_k_cu_11e689c8_38684cuda3std6ranges3__45__cpo9iter_moveE,(_ZN39_INTERNAL_6083949a_4_k_cu_11e689c8_38684cuda3std3__45__cpo5beginE - _ZN39_INTERNAL_6083949a_4_k_cu_11e689c8_38684cuda3std6ranges3__45__cpo9iter_moveE)
_ZN39_INTERNAL_6083949a_4_k_cu_11e689c8_38684cuda3std6ranges3__45__cpo9iter_moveE:
	.zero		1
	.type		_ZN39_INTERNAL_6083949a_4_k_cu_11e689c8_38684cuda3std3__45__cpo5beginE,@object
	.size		_ZN39_INTERNAL_6083949a_4_k_cu_11e689c8_38684cuda3std3__45__cpo5beginE,(_ZN39_INTERNAL_6083949a_4_k_cu_11e689c8_38684cuda3std3__441_GLOBAL__N__6083949a_4_k_cu_11e689c8_38686ignoreE - _ZN39_INTERNAL_6083949a_4_k_cu_11e689c8_38684cuda3std3__45__cpo5beginE)
_ZN39_INTERNAL_6083949a_4_k_cu_11e689c8_38684cuda3std3__45__cpo5beginE:
	.zero		1
	.type		_ZN39_INTERNAL_6083949a_4_k_cu_11e689c8_38684cuda3std3__441_GLOBAL__N__6083949a_4_k_cu_11e689c8_38686ignoreE,@object
	.size		_ZN39_INTERNAL_6083949a_4_k_cu_11e689c8_38684cuda3std3__441_GLOBAL__N__6083949a_4_k_cu_11e689c8_38686ignoreE,(_ZN39_INTERNAL_6083949a_4_k_cu_11e689c8_38684cute7productE - _ZN39_INTERNAL_6083949a_4_k_cu_11e689c8_38684cuda3std3__441_GLOBAL__N__6083949a_4_k_cu_11e689c8_38686ignoreE)
_ZN39_INTERNAL_6083949a_4_k_cu_11e689c8_38684cuda3std3__441_GLOBAL__N__6083949a_4_k_cu_11e689c8_38686ignoreE:
	.zero		1
	.type		_ZN39_INTERNAL_6083949a_4_k_cu_11e689c8_38684cute7productE,@object
	.size		_ZN39_INTERNAL_6083949a_4_k_cu_11e689c8_38684cute7productE,(_ZN39_INTERNAL_6083949a_4_k_cu_11e689c8_38684cuda3std3__45__cpo3endE - _ZN39_INTERNAL_6083949a_4_k_cu_11e689c8_38684cute7productE)
_ZN39_INTERNAL_6083949a_4_k_cu_11e689c8_38684cute7productE:
	.zero		1
	.type		_ZN39_INTERNAL_6083949a_4_k_cu_11e689c8_38684cuda3std3__45__cpo3endE,@object
	.size		_ZN39_INTERNAL_6083949a_4_k_cu_11e689c8_38684cuda3std3__45__cpo3endE,(_ZN39_INTERNAL_6083949a_4_k_cu_11e689c8_38684cuda3std3__419piecewise_constructE - _ZN39_INTERNAL_6083949a_4_k_cu_11e689c8_38684cuda3std3__45__cpo3endE)
_ZN39_INTERNAL_6083949a_4_k_cu_11e689c8_38684cuda3std3__45__cpo3endE:
	.zero		1
	.type		_ZN39_INTERNAL_6083949a_4_k_cu_11e689c8_38684cuda3std3__419piecewise_constructE,@object
	.size		_ZN39_INTERNAL_6083949a_4_k_cu_11e689c8_38684cuda3std3__419piecewise_constructE,(_ZN39_INTERNAL_6083949a_4_k_cu_11e689c8_38684cuda3std3__45__cpo4cendE - _ZN39_INTERNAL_6083949a_4_k_cu_11e689c8_38684cuda3std3__419piecewise_constructE)
_ZN39_INTERNAL_6083949a_4_k_cu_11e689c8_38684cuda3std3__419piecewise_constructE:
	.zero		1
	.type		_ZN39_INTERNAL_6083949a_4_k_cu_11e689c8_38684cuda3std3__45__cpo4cendE,@object
	.size		_ZN39_INTERNAL_6083949a_4_k_cu_11e689c8_38684cuda3std3__45__cpo4cendE,(_ZN39_INTERNAL_6083949a_4_k_cu_11e689c8_38684cuda3std6ranges3__45__cpo4swapE - _ZN39_INTERNAL_6083949a_4_k_cu_11e689c8_38684cuda3std3__45__cpo4cendE)
_ZN39_INTERNAL_6083949a_4_k_cu_11e689c8_38684cuda3std3__45__cpo4cendE:
	.zero		1
	.type		_ZN39_INTERNAL_6083949a_4_k_cu_11e689c8_38684cuda3std6ranges3__45__cpo4swapE,@object
	.size		_ZN39_INTERNAL_6083949a_4_k_cu_11e689c8_38684cuda3std6ranges3__45__cpo4swapE,(.L_8 - _ZN39_INTERNAL_6083949a_4_k_cu_11e689c8_38684cuda3std6ranges3__45__cpo4swapE)
_ZN39_INTERNAL_6083949a_4_k_cu_11e689c8_38684cuda3std6ranges3__45__cpo4swapE:
	.zero		1
.L_8:


//--------------------- .nv.constant0._ZN7cutlass13device_kernelINS_4gemm6kernel13GemmUniversalIN4cute5tupleIJiiiiEEENS1_10collective13CollectiveMmaINS1_34MainloopSm90TmaGmmaWarpSpecializedILi4ENS5_IJNS4_1CILi2EEESB_NSA_ILi1EEEEEENS1_32KernelTmaWarpSpecializedPingpongEEENS5_IJNSA_ILi64EEESG_NSA_ILi128EEEEEENS_6half_tENS5_IJlSC_lEEESJ_SK_NS4_8TiledMMAINS4_8MMA_AtomIJNS4_4SM904GMMA25MMA_64x64x16_F32F16F16_SSILNSO_5MajorE0ELSQ_0ELNSO_7ScaleInE1ELSR_1EEEEEENS4_6LayoutINS5_IJSC_SC_SC_EEENS5_IJNSA_ILi0EEESW_SW_EEEEENS5_IJNS4_10UnderscoreESZ_SZ_EEEEENS4_23SM90_TMA_LOAD_MULTICASTENS4_14ComposedLayoutINS4_7SwizzleILi3ELi4ELi3EEENS4_18smem_ptr_flag_bitsILi16EEENSU_INS5_IJNSA_ILi8EEESG_EEENS5_IJSG_SC_EEEEEEEvNS4_8identityES12_S1C_vS1D_EENS_8epilogue10collective6detail29Sm90TmaWarpSpecializedAdapterINS1G_15DefaultEpilogueISJ_SK_SK_NS1F_6thread17LinearCombinationISJ_Li1EffLNS1K_9ScaleType4KindE0ELNS_15FloatRoundStyleE2ESJ_EENS1_15EpilogueDefaultEEEEEvvEEEEvNT_6ParamsE --------------------------
	.section	.nv.constant0._ZN7cutlass13device_kernelINS_4gemm6kernel13GemmUniversalIN4cute5tupleIJiiiiEEENS1_10collective13CollectiveMmaINS1_34MainloopSm90TmaGmmaWarpSpecializedILi4ENS5_IJNS4_1CILi2EEESB_NSA_ILi1EEEEEENS1_32KernelTmaWarpSpecializedPingpongEEENS5_IJNSA_ILi64EEESG_NSA_ILi128EEEEEENS_6half_tENS5_IJlSC_lEEESJ_SK_NS4_8TiledMMAINS4_8MMA_AtomIJNS4_4SM904GMMA25MMA_64x64x16_F32F16F16_SSILNSO_5MajorE0ELSQ_0ELNSO_7ScaleInE1ELSR_1EEEEEENS4_6LayoutINS5_IJSC_SC_SC_EEENS5_IJNSA_ILi0EEESW_SW_EEEEENS5_IJNS4_10UnderscoreESZ_SZ_EEEEENS4_23SM90_TMA_LOAD_MULTICASTENS4_14ComposedLayoutINS4_7SwizzleILi3ELi4ELi3EEENS4_18smem_ptr_flag_bitsILi16EEENSU_INS5_IJNSA_ILi8EEESG_EEENS5_IJSG_SC_EEEEEEEvNS4_8identityES12_S1C_vS1D_EENS_8epilogue10collective6detail29Sm90TmaWarpSpecializedAdapterINS1G_15DefaultEpilogueISJ_SK_SK_NS1F_6thread17LinearCombinationISJ_Li1EffLNS1K_9ScaleType4KindE0ELNS_15FloatRoundStyleE2ESJ_EENS1_15EpilogueDefaultEEEEEvvEEEEvNT_6ParamsE,"a",@progbits
	.sectionflags	@""
	.align	4
.nv.constant0._ZN7cutlass13device_kernelINS_4gemm6kernel13GemmUniversalIN4cute5tupleIJiiiiEEENS1_10collective13CollectiveMmaINS1_34MainloopSm90TmaGmmaWarpSpecializedILi4ENS5_IJNS4_1CILi2EEESB_NSA_ILi1EEEEEENS1_32KernelTmaWarpSpecializedPingpongEEENS5_IJNSA_ILi64EEESG_NSA_ILi128EEEEEENS_6half_tENS5_IJlSC_lEEESJ_SK_NS4_8TiledMMAINS4_8MMA_AtomIJNS4_4SM904GMMA25MMA_64x64x16_F32F16F16_SSILNSO_5MajorE0ELSQ_0ELNSO_7ScaleInE1ELSR_1EEEEEENS4_6LayoutINS5_IJSC_SC_SC_EEENS5_IJNSA_ILi0EEESW_SW_EEEEENS5_IJNS4_10UnderscoreESZ_SZ_EEEEENS4_23SM90_TMA_LOAD_MULTICASTENS4_14ComposedLayoutINS4_7SwizzleILi3ELi4ELi3EEENS4_18smem_ptr_flag_bitsILi16EEENSU_INS5_IJNSA_ILi8EEESG_EEENS5_IJSG_SC_EEEEEEEvNS4_8identityES12_S1C_vS1D_EENS_8epilogue10collective6detail29Sm90TmaWarpSpecializedAdapterINS1G_15DefaultEpilogueISJ_SK_SK_NS1F_6thread17LinearCombinationISJ_Li1EffLNS1K_9ScaleType4KindE0ELNS_15FloatRoundStyleE2ESJ_EENS1_15EpilogueDefaultEEEEEvvEEEEvNT_6ParamsE:
	.zero		1664


//--------------------- SYMBOLS --------------------------

	.type		.nv.reservedSmem.offset0,@object
	.size		.nv.reservedSmem.offset0,0x4
	.type		__assertfail,@function
